//
// Generated by NVIDIA NVVM Compiler
//
// Compiler Build ID: CL-36424714
// Cuda compilation tools, release 13.0, V13.0.88
// Based on NVVM 20.0.0
//

.version 9.0
.target sm_100
.address_size 64

	// .globl	_Z18softmax_max_kernelPKfPfi
// _ZZ29batched_divide_softmax_kernelPffiiE8smem_max has been demoted
// _ZZ29batched_divide_softmax_kernelPffiiE8smem_sum has been demoted
.extern .shared .align 16 .b8 sdata[];

.visible .entry _Z18softmax_max_kernelPKfPfi(
	.param .u64 .ptr .align 1 _Z18softmax_max_kernelPKfPfi_param_0,
	.param .u64 .ptr .align 1 _Z18softmax_max_kernelPKfPfi_param_1,
	.param .u32 _Z18softmax_max_kernelPKfPfi_param_2
)
{
	.reg .pred 	%p<7>;
	.reg .b32 	%r<19>;
	.reg .b32 	%f<13>;
	.reg .b64 	%rd<9>;

	ld.param.u64 	%rd2, [_Z18softmax_max_kernelPKfPfi_param_0];
	ld.param.u64 	%rd3, [_Z18softmax_max_kernelPKfPfi_param_1];
	ld.param.u32 	%r11, [_Z18softmax_max_kernelPKfPfi_param_2];
	mov.u32 	%r1, %tid.x;
	mov.u32 	%r2, %ctaid.x;
	mov.u32 	%r18, %ntid.x;
	mad.lo.s32 	%r17, %r2, %r18, %r1;
	setp.ge.s32 	%p1, %r17, %r11;
	mov.f32 	%f12, 0fFF800000;
	@%p1 bra 	$L__BB0_3;
	mov.u32 	%r12, %nctaid.x;
	mul.lo.s32 	%r5, %r18, %r12;
	cvta.to.global.u64 	%rd1, %rd2;
	mov.f32 	%f12, 0fFF800000;
$L__BB0_2:
	mul.wide.s32 	%rd4, %r17, 4;
	add.s64 	%rd5, %rd1, %rd4;
	ld.global.f32 	%f6, [%rd5];
	max.f32 	%f12, %f12, %f6;
	add.s32 	%r17, %r17, %r5;
	setp.lt.s32 	%p2, %r17, %r11;
	@%p2 bra 	$L__BB0_2;
$L__BB0_3:
	shl.b32 	%r13, %r1, 2;
	mov.u32 	%r14, sdata;
	add.s32 	%r8, %r14, %r13;
	st.shared.f32 	[%r8], %f12;
	bar.sync 	0;
	setp.lt.u32 	%p3, %r18, 2;
	@%p3 bra 	$L__BB0_7;
$L__BB0_4:
	shr.u32 	%r10, %r18, 1;
	setp.ge.u32 	%p4, %r1, %r10;
	@%p4 bra 	$L__BB0_6;
	ld.shared.f32 	%f7, [%r8];
	shl.b32 	%r15, %r10, 2;
	add.s32 	%r16, %r8, %r15;
	ld.shared.f32 	%f8, [%r16];
	max.f32 	%f9, %f7, %f8;
	st.shared.f32 	[%r8], %f9;
$L__BB0_6:
	bar.sync 	0;
	setp.gt.u32 	%p5, %r18, 3;
	mov.u32 	%r18, %r10;
	@%p5 bra 	$L__BB0_4;
$L__BB0_7:
	setp.ne.s32 	%p6, %r1, 0;
	@%p6 bra 	$L__BB0_9;
	ld.shared.f32 	%f10, [sdata];
	cvta.to.global.u64 	%rd6, %rd3;
	mul.wide.u32 	%rd7, %r2, 4;
	add.s64 	%rd8, %rd6, %rd7;
	st.global.f32 	[%rd8], %f10;
$L__BB0_9:
	ret;

}
	// .globl	_Z22softmax_exp_sum_kernelPKfPffS1_i
.visible .entry _Z22softmax_exp_sum_kernelPKfPffS1_i(
	.param .u64 .ptr .align 1 _Z22softmax_exp_sum_kernelPKfPffS1_i_param_0,
	.param .u64 .ptr .align 1 _Z22softmax_exp_sum_kernelPKfPffS1_i_param_1,
	.param .f32 _Z22softmax_exp_sum_kernelPKfPffS1_i_param_2,
	.param .u64 .ptr .align 1 _Z22softmax_exp_sum_kernelPKfPffS1_i_param_3,
	.param .u32 _Z22softmax_exp_sum_kernelPKfPffS1_i_param_4
)
{
	.reg .pred 	%p<7>;
	.reg .b32 	%r<21>;
	.reg .b32 	%f<27>;
	.reg .b64 	%rd<12>;

	ld.param.u64 	%rd3, [_Z22softmax_exp_sum_kernelPKfPffS1_i_param_0];
	ld.param.u64 	%rd4, [_Z22softmax_exp_sum_kernelPKfPffS1_i_param_1];
	ld.param.f32 	%f4, [_Z22softmax_exp_sum_kernelPKfPffS1_i_param_2];
	ld.param.u64 	%rd5, [_Z22softmax_exp_sum_kernelPKfPffS1_i_param_3];
	ld.param.u32 	%r11, [_Z22softmax_exp_sum_kernelPKfPffS1_i_param_4];
	mov.u32 	%r1, %tid.x;
	mov.u32 	%r2, %ctaid.x;
	mov.u32 	%r20, %ntid.x;
	mad.lo.s32 	%r19, %r2, %r20, %r1;
	setp.ge.s32 	%p1, %r19, %r11;
	mov.f32 	%f26, 0f00000000;
	@%p1 bra 	$L__BB1_3;
	mov.u32 	%r12, %nctaid.x;
	mul.lo.s32 	%r5, %r20, %r12;
	cvta.to.global.u64 	%rd1, %rd3;
	cvta.to.global.u64 	%rd2, %rd4;
	mov.f32 	%f26, 0f00000000;
$L__BB1_2:
	mul.wide.s32 	%rd6, %r19, 4;
	add.s64 	%rd7, %rd1, %rd6;
	ld.global.f32 	%f7, [%rd7];
	sub.f32 	%f8, %f7, %f4;
	fma.rn.f32 	%f9, %f8, 0f3BBB989D, 0f3F000000;
	cvt.sat.f32.f32 	%f10, %f9;
	mov.f32 	%f11, 0f4B400001;
	mov.f32 	%f12, 0f437C0000;
	fma.rm.f32 	%f13, %f10, %f12, %f11;
	add.f32 	%f14, %f13, 0fCB40007F;
	neg.f32 	%f15, %f14;
	fma.rn.f32 	%f16, %f8, 0f3FB8AA3B, %f15;
	fma.rn.f32 	%f17, %f8, 0f32A57060, %f16;
	mov.b32 	%r13, %f13;
	shl.b32 	%r14, %r13, 23;
	mov.b32 	%f18, %r14;
	ex2.approx.ftz.f32 	%f19, %f17;
	mul.f32 	%f20, %f19, %f18;
	add.s64 	%rd8, %rd2, %rd6;
	st.global.f32 	[%rd8], %f20;
	add.f32 	%f26, %f26, %f20;
	add.s32 	%r19, %r19, %r5;
	setp.lt.s32 	%p2, %r19, %r11;
	@%p2 bra 	$L__BB1_2;
$L__BB1_3:
	shl.b32 	%r15, %r1, 2;
	mov.u32 	%r16, sdata;
	add.s32 	%r8, %r16, %r15;
	st.shared.f32 	[%r8], %f26;
	bar.sync 	0;
	setp.lt.u32 	%p3, %r20, 2;
	@%p3 bra 	$L__BB1_7;
$L__BB1_4:
	shr.u32 	%r10, %r20, 1;
	setp.ge.u32 	%p4, %r1, %r10;
	@%p4 bra 	$L__BB1_6;
	shl.b32 	%r17, %r10, 2;
	add.s32 	%r18, %r8, %r17;
	ld.shared.f32 	%f21, [%r18];
	ld.shared.f32 	%f22, [%r8];
	add.f32 	%f23, %f21, %f22;
	st.shared.f32 	[%r8], %f23;
$L__BB1_6:
	bar.sync 	0;
	setp.gt.u32 	%p5, %r20, 3;
	mov.u32 	%r20, %r10;
	@%p5 bra 	$L__BB1_4;
$L__BB1_7:
	setp.ne.s32 	%p6, %r1, 0;
	@%p6 bra 	$L__BB1_9;
	ld.shared.f32 	%f24, [sdata];
	cvta.to.global.u64 	%rd9, %rd5;
	mul.wide.u32 	%rd10, %r2, 4;
	add.s64 	%rd11, %rd9, %rd10;
	st.global.f32 	[%rd11], %f24;
$L__BB1_9:
	ret;

}
	// .globl	_Z24softmax_normalize_kernelPffi
.visible .entry _Z24softmax_normalize_kernelPffi(
	.param .u64 .ptr .align 1 _Z24softmax_normalize_kernelPffi_param_0,
	.param .f32 _Z24softmax_normalize_kernelPffi_param_1,
	.param .u32 _Z24softmax_normalize_kernelPffi_param_2
)
{
	.reg .pred 	%p<3>;
	.reg .b32 	%r<11>;
	.reg .b32 	%f<4>;
	.reg .b64 	%rd<5>;

	ld.param.u64 	%rd2, [_Z24softmax_normalize_kernelPffi_param_0];
	ld.param.f32 	%f1, [_Z24softmax_normalize_kernelPffi_param_1];
	ld.param.u32 	%r6, [_Z24softmax_normalize_kernelPffi_param_2];
	mov.u32 	%r7, %ctaid.x;
	mov.u32 	%r1, %ntid.x;
	mov.u32 	%r8, %tid.x;
	mad.lo.s32 	%r10, %r7, %r1, %r8;
	setp.ge.s32 	%p1, %r10, %r6;
	@%p1 bra 	$L__BB2_3;
	mov.u32 	%r9, %nctaid.x;
	mul.lo.s32 	%r3, %r1, %r9;
	cvta.to.global.u64 	%rd1, %rd2;
$L__BB2_2:
	mul.wide.s32 	%rd3, %r10, 4;
	add.s64 	%rd4, %rd1, %rd3;
	ld.global.f32 	%f2, [%rd4];
	div.rn.f32 	%f3, %f2, %f1;
	st.global.f32 	[%rd4], %f3;
	add.s32 	%r10, %r10, %r3;
	setp.lt.s32 	%p2, %r10, %r6;
	@%p2 bra 	$L__BB2_2;
$L__BB2_3:
	ret;

}
	// .globl	_Z29batched_divide_softmax_kernelPffii
.visible .entry _Z29batched_divide_softmax_kernelPffii(
	.param .u64 .ptr .align 1 _Z29batched_divide_softmax_kernelPffii_param_0,
	.param .f32 _Z29batched_divide_softmax_kernelPffii_param_1,
	.param .u32 _Z29batched_divide_softmax_kernelPffii_param_2,
	.param .u32 _Z29batched_divide_softmax_kernelPffii_param_3
)
{
	.reg .pred 	%p<14>;
	.reg .b32 	%r<35>;
	.reg .b32 	%f<42>;
	.reg .b64 	%rd<11>;
	// demoted variable
	.shared .align 4 .b8 _ZZ29batched_divide_softmax_kernelPffiiE8smem_max[1024];
	// demoted variable
	.shared .align 4 .b8 _ZZ29batched_divide_softmax_kernelPffiiE8smem_sum[1024];
	ld.param.u64 	%rd2, [_Z29batched_divide_softmax_kernelPffii_param_0];
	ld.param.f32 	%f9, [_Z29batched_divide_softmax_kernelPffii_param_1];
	ld.param.u32 	%r18, [_Z29batched_divide_softmax_kernelPffii_param_2];
	ld.param.u32 	%r17, [_Z29batched_divide_softmax_kernelPffii_param_3];
	mov.u32 	%r1, %ctaid.x;
	setp.ge.s32 	%p1, %r1, %r18;
	@%p1 bra 	$L__BB3_20;
	cvta.to.global.u64 	%rd3, %rd2;
	mul.lo.s32 	%r19, %r17, %r1;
	mul.wide.s32 	%rd4, %r19, 4;
	add.s64 	%rd1, %rd3, %rd4;
	mov.u32 	%r34, %tid.x;
	setp.ge.s32 	%p2, %r34, %r17;
	mov.f32 	%f39, 0fFF800000;
	@%p2 bra 	$L__BB3_4;
	mov.f32 	%f39, 0fFF800000;
	mov.u32 	%r3, %ntid.x;
	mov.u32 	%r30, %r34;
$L__BB3_3:
	mul.wide.s32 	%rd5, %r30, 4;
	add.s64 	%rd6, %rd1, %rd5;
	ld.global.f32 	%f12, [%rd6];
	div.rn.f32 	%f13, %f12, %f9;
	st.global.f32 	[%rd6], %f13;
	max.f32 	%f39, %f39, %f13;
	add.s32 	%r30, %r30, %r3;
	setp.lt.s32 	%p3, %r30, %r17;
	@%p3 bra 	$L__BB3_3;
$L__BB3_4:
	shl.b32 	%r20, %r34, 2;
	mov.u32 	%r21, _ZZ29batched_divide_softmax_kernelPffiiE8smem_max;
	add.s32 	%r6, %r21, %r20;
	st.shared.f32 	[%r6], %f39;
	bar.sync 	0;
	mov.u32 	%r7, %ntid.x;
	setp.lt.u32 	%p4, %r7, 2;
	@%p4 bra 	$L__BB3_9;
	mov.u32 	%r31, %r7;
$L__BB3_6:
	shr.u32 	%r9, %r31, 1;
	setp.ge.u32 	%p5, %r34, %r9;
	@%p5 bra 	$L__BB3_8;
	ld.shared.f32 	%f14, [%r6];
	shl.b32 	%r22, %r9, 2;
	add.s32 	%r23, %r6, %r22;
	ld.shared.f32 	%f15, [%r23];
	max.f32 	%f16, %f14, %f15;
	st.shared.f32 	[%r6], %f16;
$L__BB3_8:
	bar.sync 	0;
	setp.gt.u32 	%p6, %r31, 3;
	mov.u32 	%r31, %r9;
	@%p6 bra 	$L__BB3_6;
$L__BB3_9:
	setp.ge.s32 	%p7, %r34, %r17;
	mov.f32 	%f41, 0f00000000;
	@%p7 bra 	$L__BB3_12;
	mov.f32 	%f41, 0f00000000;
	ld.shared.f32 	%f4, [_ZZ29batched_divide_softmax_kernelPffiiE8smem_max];
	mov.u32 	%r32, %r34;
$L__BB3_11:
	mul.wide.s32 	%rd7, %r32, 4;
	add.s64 	%rd8, %rd1, %rd7;
	ld.global.f32 	%f19, [%rd8];
	sub.f32 	%f20, %f19, %f4;
	fma.rn.f32 	%f21, %f20, 0f3BBB989D, 0f3F000000;
	cvt.sat.f32.f32 	%f22, %f21;
	mov.f32 	%f23, 0f4B400001;
	mov.f32 	%f24, 0f437C0000;
	fma.rm.f32 	%f25, %f22, %f24, %f23;
	add.f32 	%f26, %f25, 0fCB40007F;
	neg.f32 	%f27, %f26;
	fma.rn.f32 	%f28, %f20, 0f3FB8AA3B, %f27;
	fma.rn.f32 	%f29, %f20, 0f32A57060, %f28;
	mov.b32 	%r24, %f25;
	shl.b32 	%r25, %r24, 23;
	mov.b32 	%f30, %r25;
	ex2.approx.ftz.f32 	%f31, %f29;
	mul.f32 	%f32, %f31, %f30;
	st.global.f32 	[%rd8], %f32;
	add.f32 	%f41, %f41, %f32;
	add.s32 	%r32, %r32, %r7;
	setp.lt.s32 	%p8, %r32, %r17;
	@%p8 bra 	$L__BB3_11;
$L__BB3_12:
	setp.lt.u32 	%p9, %r7, 2;
	mov.u32 	%r27, _ZZ29batched_divide_softmax_kernelPffiiE8smem_sum;
	add.s32 	%r12, %r27, %r20;
	st.shared.f32 	[%r12], %f41;
	bar.sync 	0;
	@%p9 bra 	$L__BB3_17;
	mov.u32 	%r33, %r7;
$L__BB3_14:
	shr.u32 	%r14, %r33, 1;
	setp.ge.u32 	%p10, %r34, %r14;
	@%p10 bra 	$L__BB3_16;
	shl.b32 	%r28, %r14, 2;
	add.s32 	%r29, %r12, %r28;
	ld.shared.f32 	%f33, [%r29];
	ld.shared.f32 	%f34, [%r12];
	add.f32 	%f35, %f33, %f34;
	st.shared.f32 	[%r12], %f35;
$L__BB3_16:
	bar.sync 	0;
	setp.gt.u32 	%p11, %r33, 3;
	mov.u32 	%r33, %r14;
	@%p11 bra 	$L__BB3_14;
$L__BB3_17:
	setp.ge.s32 	%p12, %r34, %r17;
	@%p12 bra 	$L__BB3_20;
	ld.shared.f32 	%f8, [_ZZ29batched_divide_softmax_kernelPffiiE8smem_sum];
$L__BB3_19:
	mul.wide.s32 	%rd9, %r34, 4;
	add.s64 	%rd10, %rd1, %rd9;
	ld.global.f32 	%f36, [%rd10];
	div.rn.f32 	%f37, %f36, %f8;
	st.global.f32 	[%rd10], %f37;
	add.s32 	%r34, %r34, %r7;
	setp.lt.s32 	%p13, %r34, %r17;
	@%p13 bra 	$L__BB3_19;
$L__BB3_20:
	ret;

}


// ===== COMPILED SASS (sm_100) =====

	.target	sm_100

	.elftype	@"ET_EXEC"


//--------------------- .note.nv.tkinfo           --------------------------
	.section	.note.nv.tkinfo,"",@"SHT_NOTE"
	.sectionflags	@"SHF_NOTE_NV_TKINFO"
	.tkinfo
        /*0018*/ 	.word	0x00000002
        /*0030*/ 	.string	""
        /*0030*/ 	.string	"ptxas"
        /*0030*/ 	.string	"Cuda compilation tools, release 13.0, V13.0.88"
        /*0030*/ 	.string	"Build cuda_13.0.r13.0/compiler.36424714_0"
        /*0030*/ 	.string	"-arch sm_100 -m 64 "



//--------------------- .note.nv.cuinfo           --------------------------
	.section	.note.nv.cuinfo,"",@"SHT_NOTE"
	.sectionflags	@"SHF_NOTE_NV_CUINFO"
        /*0018*/ 	.short	0x0002
        /*001a*/ 	.short	0x0064
        /*001c*/ 	.short	0x0082
	.zero		2


//--------------------- .nv.info                  --------------------------
	.section	.nv.info,"",@"SHT_CUDA_INFO"
	.align	4


	//----- nvinfo : EIATTR_REGCOUNT
	.align		4
        /*0000*/ 	.byte	0x04, 0x2f
        /*0002*/ 	.short	(.L_1 - .L_0)
	.align		4
.L_0:
        /*0004*/ 	.word	index@(_Z18softmax_max_kernelPKfPfi)
        /*0008*/ 	.word	0x0000000e


	//----- nvinfo : EIATTR_FRAME_SIZE
	.align		4
.L_1:
        /*000c*/ 	.byte	0x04, 0x11
        /*000e*/ 	.short	(.L_3 - .L_2)
	.align		4
.L_2:
        /*0010*/ 	.word	index@(_Z18softmax_max_kernelPKfPfi)
        /*0014*/ 	.word	0x00000000


	//----- nvinfo : EIATTR_REGCOUNT
	.align		4
.L_3:
        /*0018*/ 	.byte	0x04, 0x2f
        /*001a*/ 	.short	(.L_5 - .L_4)
	.align		4
.L_4:
        /*001c*/ 	.word	index@(_Z22softmax_exp_sum_kernelPKfPffS1_i)
        /*0020*/ 	.word	0x00000013


	//----- nvinfo : EIATTR_FRAME_SIZE
	.align		4
.L_5:
        /*0024*/ 	.byte	0x04, 0x11
        /*0026*/ 	.short	(.L_7 - .L_6)
	.align		4
.L_6:
        /*0028*/ 	.word	index@(_Z22softmax_exp_sum_kernelPKfPffS1_i)
        /*002c*/ 	.word	0x00000000


	//----- nvinfo : EIATTR_REGCOUNT
	.align		4
.L_7:
        /*0030*/ 	.byte	0x04, 0x2f
        /*0032*/ 	.short	(.L_9 - .L_8)
	.align		4
.L_8:
        /*0034*/ 	.word	index@(_Z24softmax_normalize_kernelPffi)
        /*0038*/ 	.word	0x00000018


	//----- nvinfo : EIATTR_FRAME_SIZE
	.align		4
.L_9:
        /*003c*/ 	.byte	0x04, 0x11
        /*003e*/ 	.short	(.L_11 - .L_10)
	.align		4
.L_10:
        /*0040*/ 	.word	index@($__internal_1_$__cuda_sm3x_div_rn_noftz_f32_slowpath)
        /*0044*/ 	.word	0x00000000


	//----- nvinfo : EIATTR_FRAME_SIZE
	.align		4
.L_11:
        /*0048*/ 	.byte	0x04, 0x11
        /*004a*/ 	.short	(.L_13 - .L_12)
	.align		4
.L_12:
        /*004c*/ 	.word	index@(_Z24softmax_normalize_kernelPffi)
        /*0050*/ 	.word	0x00000000


	//----- nvinfo : EIATTR_REGCOUNT
	.align		4
.L_13:
        /*0054*/ 	.byte	0x04, 0x2f
        /*0056*/ 	.short	(.L_15 - .L_14)
	.align		4
.L_14:
        /*0058*/ 	.word	index@(_Z29batched_divide_softmax_kernelPffii)
        /*005c*/ 	.word	0x00000017


	//----- nvinfo : EIATTR_FRAME_SIZE
	.align		4
.L_15:
        /*0060*/ 	.byte	0x04, 0x11
        /*0062*/ 	.short	(.L_17 - .L_16)
	.align		4
.L_16:
        /*0064*/ 	.word	index@($__internal_0_$__cuda_sm3x_div_rn_noftz_f32_slowpath)
        /*0068*/ 	.word	0x00000000


	//----- nvinfo : EIATTR_FRAME_SIZE
	.align		4
.L_17:
        /*006c*/ 	.byte	0x04, 0x11
        /*006e*/ 	.short	(.L_19 - .L_18)
	.align		4
.L_18:
        /*0070*/ 	.word	index@(_Z29batched_divide_softmax_kernelPffii)
        /*0074*/ 	.word	0x00000000


	//----- nvinfo : EIATTR_MIN_STACK_SIZE
	.align		4
.L_19:
        /*0078*/ 	.byte	0x04, 0x12
        /*007a*/ 	.short	(.L_21 - .L_20)
	.align		4
.L_20:
        /*007c*/ 	.word	index@(_Z29batched_divide_softmax_kernelPffii)
        /*0080*/ 	.word	0x00000000


	//----- nvinfo : EIATTR_MIN_STACK_SIZE
	.align		4
.L_21:
        /*0084*/ 	.byte	0x04, 0x12
        /*0086*/ 	.short	(.L_23 - .L_22)
	.align		4
.L_22:
        /*0088*/ 	.word	index@(_Z24softmax_normalize_kernelPffi)
        /*008c*/ 	.word	0x00000000


	//----- nvinfo : EIATTR_MIN_STACK_SIZE
	.align		4
.L_23:
        /*0090*/ 	.byte	0x04, 0x12
        /*0092*/ 	.short	(.L_25 - .L_24)
	.align		4
.L_24:
        /*0094*/ 	.word	index@(_Z22softmax_exp_sum_kernelPKfPffS1_i)
        /*0098*/ 	.word	0x00000000


	//----- nvinfo : EIATTR_MIN_STACK_SIZE
	.align		4
.L_25:
        /*009c*/ 	.byte	0x04, 0x12
        /*009e*/ 	.short	(.L_27 - .L_26)
	.align		4
.L_26:
        /*00a0*/ 	.word	index@(_Z18softmax_max_kernelPKfPfi)
        /*00a4*/ 	.word	0x00000000
.L_27:


//--------------------- .nv.compat                --------------------------
	.section	.nv.compat,"",@"SHT_CUDA_COMPAT_INFO"
	.align	4
        /*0000*/ 	.byte	0x02, 0x09, 0x00, 0x00, 0x02, 0x02, 0x01, 0x00, 0x02, 0x05, 0x05, 0x00, 0x03, 0x07, 0x01, 0x01
        /*0010*/ 	.byte	0x02, 0x03, 0x00, 0x00, 0x02, 0x06, 0x01, 0x00, 0x04, 0x0b, 0x08, 0x00, 0x01, 0x00, 0x00, 0x00
        /*0020*/ 	.byte	0x00, 0x00, 0x00, 0x00


//--------------------- .nv.info._Z29batched_divide_softmax_kernelPffii --------------------------
	.section	.nv.info._Z29batched_divide_softmax_kernelPffii,"",@"SHT_CUDA_INFO"
	.sectionflags	@""
	.align	4


	//----- nvinfo : EIATTR_CUDA_API_VERSION
	.align		4
        /*0000*/ 	.byte	0x04, 0x37
        /*0002*/ 	.short	(.L_29 - .L_28)
.L_28:
        /*0004*/ 	.word	0x00000082


	//----- nvinfo : EIATTR_KPARAM_INFO
	.align		4
.L_29:
        /*0008*/ 	.byte	0x04, 0x17
        /*000a*/ 	.short	(.L_31 - .L_30)
.L_30:
        /*000c*/ 	.word	0x00000000
        /*0010*/ 	.short	0x0003
        /*0012*/ 	.short	0x0010
        /*0014*/ 	.byte	0x00, 0xf0, 0x11, 0x00


	//----- nvinfo : EIATTR_KPARAM_INFO
	.align		4
.L_31:
        /*0018*/ 	.byte	0x04, 0x17
        /*001a*/ 	.short	(.L_33 - .L_32)
.L_32:
        /*001c*/ 	.word	0x00000000
        /*0020*/ 	.short	0x0002
        /*0022*/ 	.short	0x000c
        /*0024*/ 	.byte	0x00, 0xf0, 0x11, 0x00


	//----- nvinfo : EIATTR_KPARAM_INFO
	.align		4
.L_33:
        /*0028*/ 	.byte	0x04, 0x17
        /*002a*/ 	.short	(.L_35 - .L_34)
.L_34:
        /*002c*/ 	.word	0x00000000
        /*0030*/ 	.short	0x0001
        /*0032*/ 	.short	0x0008
        /*0034*/ 	.byte	0x00, 0xf0, 0x11, 0x00


	//----- nvinfo : EIATTR_KPARAM_INFO
	.align		4
.L_35:
        /*0038*/ 	.byte	0x04, 0x17
        /*003a*/ 	.short	(.L_37 - .L_36)
.L_36:
        /*003c*/ 	.word	0x00000000
        /*0040*/ 	.short	0x0000
        /*0042*/ 	.short	0x0000
        /*0044*/ 	.byte	0x00, 0xf5, 0x21, 0x00


	//----- nvinfo : EIATTR_SPARSE_MMA_MASK
	.align		4
.L_37:
        /*0048*/ 	.byte	0x03, 0x50
        /*004a*/ 	.short	0x0000


	//----- nvinfo : EIATTR_MAXREG_COUNT
	.align		4
        /*004c*/ 	.byte	0x03, 0x1b
        /*004e*/ 	.short	0x00ff


	//----- nvinfo : EIATTR_NUM_BARRIERS
	.align		4
        /*0050*/ 	.byte	0x02, 0x4c
        /*0052*/ 	.byte	0x01
	.zero		1


	//----- nvinfo : EIATTR_MERCURY_ISA_VERSION
	.align		4
        /*0054*/ 	.byte	0x03, 0x5f
        /*0056*/ 	.short	0x0101


	//----- nvinfo : EIATTR_VRC_CTA_INIT_COUNT
	.align		4
        /*0058*/ 	.byte	0x02, 0x4a
	.zero		1
	.zero		1


	//----- nvinfo : EIATTR_EXIT_INSTR_OFFSETS
	.align		4
        /*005c*/ 	.byte	0x04, 0x1c
        /*005e*/ 	.short	(.L_39 - .L_38)


	//   ....[0]....
.L_38:
        /*0060*/ 	.word	0x00000040


	//   ....[1]....
        /*0064*/ 	.word	0x00000750


	//   ....[2]....
        /*0068*/ 	.word	0x000008e0


	//----- nvinfo : EIATTR_CRS_STACK_SIZE
	.align		4
.L_39:
        /*006c*/ 	.byte	0x04, 0x1e
        /*006e*/ 	.short	(.L_41 - .L_40)
.L_40:
        /*0070*/ 	.word	0x00000000


	//----- nvinfo : EIATTR_CBANK_PARAM_SIZE
	.align		4
.L_41:
        /*0074*/ 	.byte	0x03, 0x19
        /*0076*/ 	.short	0x0014


	//----- nvinfo : EIATTR_PARAM_CBANK
	.align		4
        /*0078*/ 	.byte	0x04, 0x0a
        /*007a*/ 	.short	(.L_43 - .L_42)
	.align		4
.L_42:
        /*007c*/ 	.word	index@(.nv.constant0._Z29batched_divide_softmax_kernelPffii)
        /*0080*/ 	.short	0x0380
        /*0082*/ 	.short	0x0014


	//----- nvinfo : EIATTR_SW_WAR
	.align		4
.L_43:
        /*0084*/ 	.byte	0x04, 0x36
        /*0086*/ 	.short	(.L_45 - .L_44)
.L_44:
        /*0088*/ 	.word	0x00000008
.L_45:


//--------------------- .nv.info._Z24softmax_normalize_kernelPffi --------------------------
	.section	.nv.info._Z24softmax_normalize_kernelPffi,"",@"SHT_CUDA_INFO"
	.sectionflags	@""
	.align	4


	//----- nvinfo : EIATTR_CUDA_API_VERSION
	.align		4
        /*0000*/ 	.byte	0x04, 0x37
        /*0002*/ 	.short	(.L_47 - .L_46)
.L_46:
        /*0004*/ 	.word	0x00000082


	//----- nvinfo : EIATTR_KPARAM_INFO
	.align		4
.L_47:
        /*0008*/ 	.byte	0x04, 0x17
        /*000a*/ 	.short	(.L_49 - .L_48)
.L_48:
        /*000c*/ 	.word	0x00000000
        /*0010*/ 	.short	0x0002
        /*0012*/ 	.short	0x000c
        /*0014*/ 	.byte	0x00, 0xf0, 0x11, 0x00


	//----- nvinfo : EIATTR_KPARAM_INFO
	.align		4
.L_49:
        /*0018*/ 	.byte	0x04, 0x17
        /*001a*/ 	.short	(.L_51 - .L_50)
.L_50:
        /*001c*/ 	.word	0x00000000
        /*0020*/ 	.short	0x0001
        /*0022*/ 	.short	0x0008
        /*0024*/ 	.byte	0x00, 0xf0, 0x11, 0x00


	//----- nvinfo : EIATTR_KPARAM_INFO
	.align		4
.L_51:
        /*0028*/ 	.byte	0x04, 0x17
        /*002a*/ 	.short	(.L_53 - .L_52)
.L_52:
        /*002c*/ 	.word	0x00000000
        /*0030*/ 	.short	0x0000
        /*0032*/ 	.short	0x0000
        /*0034*/ 	.byte	0x00, 0xf5, 0x21, 0x00


	//----- nvinfo : EIATTR_SPARSE_MMA_MASK
	.align		4
.L_53:
        /*0038*/ 	.byte	0x03, 0x50
        /*003a*/ 	.short	0x0000


	//----- nvinfo : EIATTR_MAXREG_COUNT
	.align		4
        /*003c*/ 	.byte	0x03, 0x1b
        /*003e*/ 	.short	0x00ff


	//----- nvinfo : EIATTR_MERCURY_ISA_VERSION
	.align		4
        /*0040*/ 	.byte	0x03, 0x5f
        /*0042*/ 	.short	0x0101


	//----- nvinfo : EIATTR_VRC_CTA_INIT_COUNT
	.align		4
        /*0044*/ 	.byte	0x02, 0x4a
	.zero		1
	.zero		1


	//----- nvinfo : EIATTR_EXIT_INSTR_OFFSETS
	.align		4
        /*0048*/ 	.byte	0x04, 0x1c
        /*004a*/ 	.short	(.L_55 - .L_54)


	//   ....[0]....
.L_54:
        /*004c*/ 	.word	0x00000070


	//   ....[1]....
        /*0050*/ 	.word	0x00000200


	//----- nvinfo : EIATTR_CRS_STACK_SIZE
	.align		4
.L_55:
        /*0054*/ 	.byte	0x04, 0x1e
        /*0056*/ 	.short	(.L_57 - .L_56)
.L_56:
        /*0058*/ 	.word	0x00000000


	//----- nvinfo : EIATTR_CBANK_PARAM_SIZE
	.align		4
.L_57:
        /*005c*/ 	.byte	0x03, 0x19
        /*005e*/ 	.short	0x0010


	//----- nvinfo : EIATTR_PARAM_CBANK
	.align		4
        /*0060*/ 	.byte	0x04, 0x0a
        /*0062*/ 	.short	(.L_59 - .L_58)
	.align		4
.L_58:
        /*0064*/ 	.word	index@(.nv.constant0._Z24softmax_normalize_kernelPffi)
        /*0068*/ 	.short	0x0380
        /*006a*/ 	.short	0x0010


	//----- nvinfo : EIATTR_SW_WAR
	.align		4
.L_59:
        /*006c*/ 	.byte	0x04, 0x36
        /*006e*/ 	.short	(.L_61 - .L_60)
.L_60:
        /*0070*/ 	.word	0x00000008
.L_61:


//--------------------- .nv.info._Z22softmax_exp_sum_kernelPKfPffS1_i --------------------------
	.section	.nv.info._Z22softmax_exp_sum_kernelPKfPffS1_i,"",@"SHT_CUDA_INFO"
	.sectionflags	@""
	.align	4


	//----- nvinfo : EIATTR_CUDA_API_VERSION
	.align		4
        /*0000*/ 	.byte	0x04, 0x37
        /*0002*/ 	.short	(.L_63 - .L_62)
.L_62:
        /*0004*/ 	.word	0x00000082


	//----- nvinfo : EIATTR_KPARAM_INFO
	.align		4
.L_63:
        /*0008*/ 	.byte	0x04, 0x17
        /*000a*/ 	.short	(.L_65 - .L_64)
.L_64:
        /*000c*/ 	.word	0x00000000
        /*0010*/ 	.short	0x0004
        /*0012*/ 	.short	0x0020
        /*0014*/ 	.byte	0x00, 0xf0, 0x11, 0x00


	//----- nvinfo : EIATTR_KPARAM_INFO
	.align		4
.L_65:
        /*0018*/ 	.byte	0x04, 0x17
        /*001a*/ 	.short	(.L_67 - .L_66)
.L_66:
        /*001c*/ 	.word	0x00000000
        /*0020*/ 	.short	0x0003
        /*0022*/ 	.short	0x0018
        /*0024*/ 	.byte	0x00, 0xf5, 0x21, 0x00


	//----- nvinfo : EIATTR_KPARAM_INFO
	.align		4
.L_67:
        /*0028*/ 	.byte	0x04, 0x17
        /*002a*/ 	.short	(.L_69 - .L_68)
.L_68:
        /*002c*/ 	.word	0x00000000
        /*0030*/ 	.short	0x0002
        /*0032*/ 	.short	0x0010
        /*0034*/ 	.byte	0x00, 0xf0, 0x11, 0x00


	//----- nvinfo : EIATTR_KPARAM_INFO
	.align		4
.L_69:
        /*0038*/ 	.byte	0x04, 0x17
        /*003a*/ 	.short	(.L_71 - .L_70)
.L_70:
        /*003c*/ 	.word	0x00000000
        /*0040*/ 	.short	0x0001
        /*0042*/ 	.short	0x0008
        /*0044*/ 	.byte	0x00, 0xf5, 0x21, 0x00


	//----- nvinfo : EIATTR_KPARAM_INFO
	.align		4
.L_71:
        /*0048*/ 	.byte	0x04, 0x17
        /*004a*/ 	.short	(.L_73 - .L_72)
.L_72:
        /*004c*/ 	.word	0x00000000
        /*0050*/ 	.short	0x0000
        /*0052*/ 	.short	0x0000
        /*0054*/ 	.byte	0x00, 0xf5, 0x21, 0x00


	//----- nvinfo : EIATTR_SPARSE_MMA_MASK
	.align		4
.L_73:
        /*0058*/ 	.byte	0x03, 0x50
        /*005a*/ 	.short	0x0000


	//----- nvinfo : EIATTR_MAXREG_COUNT
	.align		4
        /*005c*/ 	.byte	0x03, 0x1b
        /*005e*/ 	.short	0x00ff


	//----- nvinfo : EIATTR_NUM_BARRIERS
	.align		4
        /*0060*/ 	.byte	0x02, 0x4c
        /*0062*/ 	.byte	0x01
	.zero		1


	//----- nvinfo : EIATTR_MERCURY_ISA_VERSION
	.align		4
        /*0064*/ 	.byte	0x03, 0x5f
        /*0066*/ 	.short	0x0101


	//----- nvinfo : EIATTR_VRC_CTA_INIT_COUNT
	.align		4
        /*0068*/ 	.byte	0x02, 0x4a
	.zero		1
	.zero		1


	//----- nvinfo : EIATTR_EXIT_INSTR_OFFSETS
	.align		4
        /*006c*/ 	.byte	0x04, 0x1c
        /*006e*/ 	.short	(.L_75 - .L_74)


	//   ....[0]....
.L_74:
        /*0070*/ 	.word	0x000003b0


	//   ....[1]....
        /*0074*/ 	.word	0x00000430


	//----- nvinfo : EIATTR_CRS_STACK_SIZE
	.align		4
.L_75:
        /*0078*/ 	.byte	0x04, 0x1e
        /*007a*/ 	.short	(.L_77 - .L_76)
.L_76:
        /*007c*/ 	.word	0x00000000


	//----- nvinfo : EIATTR_CBANK_PARAM_SIZE
	.align		4
.L_77:
        /*0080*/ 	.byte	0x03, 0x19
        /*0082*/ 	.short	0x0024


	//----- nvinfo : EIATTR_PARAM_CBANK
	.align		4
        /*0084*/ 	.byte	0x04, 0x0a
        /*0086*/ 	.short	(.L_79 - .L_78)
	.align		4
.L_78:
        /*0088*/ 	.word	index@(.nv.constant0._Z22softmax_exp_sum_kernelPKfPffS1_i)
        /*008c*/ 	.short	0x0380
        /*008e*/ 	.short	0x0024


	//----- nvinfo : EIATTR_SW_WAR
	.align		4
.L_79:
        /*0090*/ 	.byte	0x04, 0x36
        /*0092*/ 	.short	(.L_81 - .L_80)
.L_80:
        /*0094*/ 	.word	0x00000008
.L_81:


//--------------------- .nv.info._Z18softmax_max_kernelPKfPfi --------------------------
	.section	.nv.info._Z18softmax_max_kernelPKfPfi,"",@"SHT_CUDA_INFO"
	.sectionflags	@""
	.align	4


	//----- nvinfo : EIATTR_CUDA_API_VERSION
	.align		4
        /*0000*/ 	.byte	0x04, 0x37
        /*0002*/ 	.short	(.L_83 - .L_82)
.L_82:
        /*0004*/ 	.word	0x00000082


	//----- nvinfo : EIATTR_KPARAM_INFO
	.align		4
.L_83:
        /*0008*/ 	.byte	0x04, 0x17
        /*000a*/ 	.short	(.L_85 - .L_84)
.L_84:
        /*000c*/ 	.word	0x00000000
        /*0010*/ 	.short	0x0002
        /*0012*/ 	.short	0x0010
        /*0014*/ 	.byte	0x00, 0xf0, 0x11, 0x00


	//----- nvinfo : EIATTR_KPARAM_INFO
	.align		4
.L_85:
        /*0018*/ 	.byte	0x04, 0x17
        /*001a*/ 	.short	(.L_87 - .L_86)
.L_86:
        /*001c*/ 	.word	0x00000000
        /*0020*/ 	.short	0x0001
        /*0022*/ 	.short	0x0008
        /*0024*/ 	.byte	0x00, 0xf5, 0x21, 0x00


	//----- nvinfo : EIATTR_KPARAM_INFO
	.align		4
.L_87:
        /*0028*/ 	.byte	0x04, 0x17
        /*002a*/ 	.short	(.L_89 - .L_88)
.L_88:
        /*002c*/ 	.word	0x00000000
        /*0030*/ 	.short	0x0000
        /*0032*/ 	.short	0x0000
        /*0034*/ 	.byte	0x00, 0xf5, 0x21, 0x00


	//----- nvinfo : EIATTR_SPARSE_MMA_MASK
	.align		4
.L_89:
        /*0038*/ 	.byte	0x03, 0x50
        /*003a*/ 	.short	0x0000


	//----- nvinfo : EIATTR_MAXREG_COUNT
	.align		4
        /*003c*/ 	.byte	0x03, 0x1b
        /*003e*/ 	.short	0x00ff


	//----- nvinfo : EIATTR_NUM_BARRIERS
	.align		4
        /*0040*/ 	.byte	0x02, 0x4c
        /*0042*/ 	.byte	0x01
	.zero		1


	//----- nvinfo : EIATTR_MERCURY_ISA_VERSION
	.align		4
        /*0044*/ 	.byte	0x03, 0x5f
        /*0046*/ 	.short	0x0101


	//----- nvinfo : EIATTR_VRC_CTA_INIT_COUNT
	.align		4
        /*0048*/ 	.byte	0x02, 0x4a
	.zero		1
	.zero		1


	//----- nvinfo : EIATTR_EXIT_INSTR_OFFSETS
	.align		4
        /*004c*/ 	.byte	0x04, 0x1c
        /*004e*/ 	.short	(.L_91 - .L_90)


	//   ....[0]....
.L_90:
        /*0050*/ 	.word	0x000002b0


	//   ....[1]....
        /*0054*/ 	.word	0x00000330


	//----- nvinfo : EIATTR_CRS_STACK_SIZE
	.align		4
.L_91:
        /*0058*/ 	.byte	0x04, 0x1e
        /*005a*/ 	.short	(.L_93 - .L_92)
.L_92:
        /*005c*/ 	.word	0x00000000


	//----- nvinfo : EIATTR_CBANK_PARAM_SIZE
	.align		4
.L_93:
        /*0060*/ 	.byte	0x03, 0x19
        /*0062*/ 	.short	0x0014


	//----- nvinfo : EIATTR_PARAM_CBANK
	.align		4
        /*0064*/ 	.byte	0x04, 0x0a
        /*0066*/ 	.short	(.L_95 - .L_94)
	.align		4
.L_94:
        /*0068*/ 	.word	index@(.nv.constant0._Z18softmax_max_kernelPKfPfi)
        /*006c*/ 	.short	0x0380
        /*006e*/ 	.short	0x0014


	//----- nvinfo : EIATTR_SW_WAR
	.align		4
.L_95:
        /*0070*/ 	.byte	0x04, 0x36
        /*0072*/ 	.short	(.L_97 - .L_96)
.L_96:
        /*0074*/ 	.word	0x00000008
.L_97:


//--------------------- .nv.callgraph             --------------------------
	.section	.nv.callgraph,"",@"SHT_CUDA_CALLGRAPH"
	.align	4
	.sectionentsize	8
	.align		4
        /*0000*/ 	.word	0x00000000
	.align		4
        /*0004*/ 	.word	0xffffffff
	.align		4
        /*0008*/ 	.word	0x00000000
	.align		4
        /*000c*/ 	.word	0xfffffffe
	.align		4
        /*0010*/ 	.word	0x00000000
	.align		4
        /*0014*/ 	.word	0xfffffffd
	.align		4
        /*0018*/ 	.word	0x00000000
	.align		4
        /*001c*/ 	.word	0xfffffffc


//--------------------- .text._Z29batched_divide_softmax_kernelPffii --------------------------
	.section	.text._Z29batched_divide_softmax_kernelPffii,"ax",@progbits
	.align	128
        .global         _Z29batched_divide_softmax_kernelPffii
        .type           _Z29batched_divide_softmax_kernelPffii,@function
        .size           _Z29batched_divide_softmax_kernelPffii,(.L_x_54 - _Z29batched_divide_softmax_kernelPffii)
        .other          _Z29batched_divide_softmax_kernelPffii,@"STO_CUDA_ENTRY STV_DEFAULT"
_Z29batched_divide_softmax_kernelPffii:
.text._Z29batched_divide_softmax_kernelPffii:
[----:B------:R-:W-:Y:S08]  /*0000*/  LDC R1, c[0x0][0x37c] ;  /* 0x0000df00ff017b82 */ /* 0x000ff00000000800 */
[----:B------:R-:W0:Y:S08]  /*0010*/  S2UR UR4, SR_CTAID.X ;  /* 0x00000000000479c3 */ /* 0x000e300000002500 */
[----:B------:R-:W0:Y:S02]  /*0020*/  LDC R0, c[0x0][0x38c] ;  /* 0x0000e300ff007b82 */ /* 0x000e240000000800 */
[----:B0-----:R-:W-:-:S13]  /*0030*/  ISETP.LE.AND P0, PT, R0, UR4, PT ;  /* 0x0000000400007c0c */ /* 0x001fda000bf03270 */
[----:B------:R-:W-:Y:S05]  /*0040*/  @P0 EXIT ;  /* 0x000000000000094d */ /* 0x000fea0003800000 */
[----:B------:R-:W0:Y:S01]  /*0050*/  S2R R9, SR_TID.X ;  /* 0x0000000000097919 */ /* 0x000e220000002100 */
[----:B------:R-:W1:Y:S01]  /*0060*/  LDC R0, c[0x0][0x390] ;  /* 0x0000e400ff007b82 */ /* 0x000e620000000800 */
[----:B------:R-:W2:Y:S01]  /*0070*/  LDCU.64 UR8, c[0x0][0x358] ;  /* 0x00006b00ff0877ac */ /* 0x000ea20008000a00 */
[----:B------:R-:W-:Y:S01]  /*0080*/  BSSY.RECONVERGENT B0, `(.L_x_0) ;  /* 0x0000022000007945 */ /* 0x000fe20003800200 */
[----:B------:R-:W-:Y:S01]  /*0090*/  IMAD.MOV.U32 R8, RZ, RZ, -0x800000 ;  /* 0xff800000ff087424 */ /* 0x000fe200078e00ff */
[----:B------:R-:W3:Y:S04]  /*00a0*/  LDCU UR5, c[0x0][0x390] ;  /* 0x00007200ff0577ac */ /* 0x000ee80008000800 */
[----:B------:R-:W4:Y:S01]  /*00b0*/  LDC.64 R4, c[0x0][0x380] ;  /* 0x0000e000ff047b82 */ /* 0x000f220000000a00 */
[----:B-1----:R-:W-:Y:S01]  /*00c0*/  IMAD R3, R0, UR4, RZ ;  /* 0x0000000400037c24 */ /* 0x002fe2000f8e02ff */
[----:B0-----:R-:W-:-:S03]  /*00d0*/  ISETP.GE.AND P0, PT, R9, R0, PT ;  /* 0x000000000900720c */ /* 0x001fc60003f06270 */
[----:B----4-:R-:W-:-:S10]  /*00e0*/  IMAD.WIDE R4, R3, 0x4, R4 ;  /* 0x0000000403047825 */ /* 0x010fd400078e0204 */
[----:B--23--:R-:W-:Y:S05]  /*00f0*/  @P0 BRA `(.L_x_1) ;  /* 0x0000000000680947 */ /* 0x00cfea0003800000 */
[----:B------:R-:W0:Y:S01]  /*0100*/  LDC R2, c[0x0][0x360] ;  /* 0x0000d800ff027b82 */ /* 0x000e220000000800 */
[----:B------:R-:W-:Y:S02]  /*0110*/  IMAD.MOV.U32 R8, RZ, RZ, -0x800000 ;  /* 0xff800000ff087424 */ /* 0x000fe400078e00ff */
[----:B------:R-:W-:-:S05]  /*0120*/  IMAD.MOV.U32 R11, RZ, RZ, R9 ;  /* 0x000000ffff0b7224 */ /* 0x000fca00078e0009 */
[----:B------:R-:W1:Y:S02]  /*0130*/  LDC R13, c[0x0][0x388] ;  /* 0x0000e200ff0d7b82 */ /* 0x000e640000000800 */
.L_x_4:
[----:B--2---:R-:W-:-:S05]  /*0140*/  IMAD.WIDE R6, R11, 0x4, R4 ;  /* 0x000000040b067825 */ /* 0x004fca00078e0204 */
[----:B------:R-:W2:Y:S01]  /*0150*/  LDG.E R0, desc[UR8][R6.64] ;  /* 0x0000000806007981 */ /* 0x000ea2000c1e1900 */
[----:B-1----:R-:W1:Y:S01]  /*0160*/  MUFU.RCP R10, R13 ;  /* 0x0000000d000a7308 */ /* 0x002e620000001000 */
[----:B0-----:R-:W-:Y:S01]  /*0170*/  IMAD.IADD R11, R2, 0x1, R11 ;  /* 0x00000001020b7824 */ /* 0x001fe200078e020b */
[----:B------:R-:W-:Y:S04]  /*0180*/  BSSY.RECONVERGENT B1, `(.L_x_2) ;  /* 0x000000e000017945 */ /* 0x000fe80003800200 */
[----:B------:R-:W-:Y:S01]  /*0190*/  ISETP.GE.AND P2, PT, R11, UR5, PT ;  /* 0x000000050b007c0c */ /* 0x000fe2000bf46270 */
[----:B-1----:R-:W-:-:S04]  /*01a0*/  FFMA R3, R10, -R13, 1 ;  /* 0x3f8000000a037423 */ /* 0x002fc8000000080d */
[----:B------:R-:W-:Y:S01]  /*01b0*/  FFMA R3, R10, R3, R10 ;  /* 0x000000030a037223 */ /* 0x000fe2000000000a */
[----:B--2---:R-:W0:Y:S03]  /*01c0*/  FCHK P0, R0, R13 ;  /* 0x0000000d00007302 */ /* 0x004e260000000000 */
[----:B------:R-:W-:-:S04]  /*01d0*/  FFMA R10, R0, R3, RZ ;  /* 0x00000003000a7223 */ /* 0x000fc800000000ff */
[----:B------:R-:W-:-:S04]  /*01e0*/  FFMA R12, R10, -R13, R0 ;  /* 0x8000000d0a0c7223 */ /* 0x000fc80000000000 */
[----:B------:R-:W-:Y:S01]  /*01f0*/  FFMA R3, R3, R12, R10 ;  /* 0x0000000c03037223 */ /* 0x000fe2000000000a */
[----:B0-----:R-:W-:Y:S06]  /*0200*/  @!P0 BRA `(.L_x_3) ;  /* 0x0000000000148947 */ /* 0x001fec0003800000 */
[----:B------:R-:W0:Y:S01]  /*0210*/  LDCU UR4, c[0x0][0x388] ;  /* 0x00007100ff0477ac */ /* 0x000e220008000800 */
[----:B------:R-:W-:Y:S01]  /*0220*/  MOV R10, 0x250 ;  /* 0x00000250000a7802 */ /* 0x000fe20000000f00 */
[----:B0-----:R-:W-:-:S07]  /*0230*/  IMAD.U32 R3, RZ, RZ, UR4 ;  /* 0x00000004ff037e24 */ /* 0x001fce000f8e00ff */
[----:B------:R-:W-:Y:S05]  /*0240*/  CALL.REL.NOINC `($__internal_0_$__cuda_sm3x_div_rn_noftz_f32_slowpath) ;  /* 0x0000000400a87944 */ /* 0x000fea0003c00000 */
[----:B------:R-:W-:-:S07]  /*0250*/  MOV R3, R0 ;  /* 0x0000000000037202 */ /* 0x000fce0000000f00 */
.L_x_3:
[----:B------:R-:W-:Y:S05]  /*0260*/  BSYNC.RECONVERGENT B1 ;  /* 0x0000000000017941 */ /* 0x000fea0003800200 */
.L_x_2:
[----:B------:R2:W-:Y:S01]  /*0270*/  STG.E desc[UR8][R6.64], R3 ;  /* 0x0000000306007986 */ /* 0x0005e2000c101908 */
[----:B------:R-:W-:Y:S01]  /*0280*/  FMNMX R8, R3, R8, !PT ;  /* 0x0000000803087209 */ /* 0x000fe20007800000 */
[----:B------:R-:W-:Y:S06]  /*0290*/  @!P2 BRA `(.L_x_4) ;  /* 0xfffffffc00a8a947 */ /* 0x000fec000383ffff */
.L_x_1:
[----:B------:R-:W-:Y:S05]  /*02a0*/  BSYNC.RECONVERGENT B0 ;  /* 0x0000000000007941 */ /* 0x000fea0003800200 */
.L_x_0:
[----:B------:R-:W0:Y:S01]  /*02b0*/  S2UR UR5, SR_CgaCtaId ;  /* 0x00000000000579c3 */ /* 0x000e220000008800 */
[----:B------:R-:W-:Y:S01]  /*02c0*/  UMOV UR4, 0x400 ;  /* 0x0000040000047882 */ /* 0x000fe20000000000 */
[----:B------:R-:W1:Y:S01]  /*02d0*/  LDCU UR6, c[0x0][0x360] ;  /* 0x00006c00ff0677ac */ /* 0x000e620008000800 */
[----:B--2---:R-:W-:Y:S01]  /*02e0*/  IMAD.MOV.U32 R6, RZ, RZ, RZ ;  /* 0x000000ffff067224 */ /* 0x004fe200078e00ff */
[----:B------:R-:W2:Y:S01]  /*02f0*/  LDCU UR7, c[0x0][0x390] ;  /* 0x00007200ff0777ac */ /* 0x000ea20008000800 */
[----:B-1----:R-:W-:Y:S02]  /*0300*/  UISETP.GE.U32.AND UP0, UPT, UR6, 0x2, UPT ;  /* 0x000000020600788c */ /* 0x002fe4000bf06070 */
[----:B0-----:R-:W-:Y:S01]  /*0310*/  ULEA UR4, UR5, UR4, 0x18 ;  /* 0x0000000405047291 */ /* 0x001fe2000f8ec0ff */
[----:B--2---:R-:W-:-:S05]  /*0320*/  ISETP.GE.AND P1, PT, R9, UR7, PT ;  /* 0x0000000709007c0c */ /* 0x004fca000bf26270 */
[----:B------:R-:W-:-:S05]  /*0330*/  LEA R7, R9, UR4, 0x2 ;  /* 0x0000000409077c11 */ /* 0x000fca000f8e10ff */
[----:B------:R0:W-:Y:S01]  /*0340*/  STS [R7], R8 ;  /* 0x0000000807007388 */ /* 0x0001e20000000800 */
[----:B------:R-:W-:Y:S06]  /*0350*/  BAR.SYNC.DEFER_BLOCKING 0x0 ;  /* 0x0000000000007b1d */ /* 0x000fec0000010000 */
[----:B------:R-:W-:Y:S05]  /*0360*/  BRA.U !UP0, `(.L_x_5) ;  /* 0x0000000108307547 */ /* 0x000fea000b800000 */
[----:B------:R-:W-:-:S07]  /*0370*/  IMAD.U32 R0, RZ, RZ, UR6 ;  /* 0x00000006ff007e24 */ /* 0x000fce000f8e00ff */
.L_x_6:
[----:B0-----:R-:W-:-:S04]  /*0380*/  SHF.R.U32.HI R8, RZ, 0x1, R0 ;  /* 0x00000001ff087819 */ /* 0x001fc80000011600 */
[----:B------:R-:W-:-:S13]  /*0390*/  ISETP.GE.U32.AND P0, PT, R9, R8, PT ;  /* 0x000000080900720c */ /* 0x000fda0003f06070 */
[----:B------:R-:W-:Y:S01]  /*03a0*/  @!P0 IMAD R3, R8, 0x4, R7 ;  /* 0x0000000408038824 */ /* 0x000fe200078e0207 */
[----:B------:R-:W-:Y:S05]  /*03b0*/  @!P0 LDS R2, [R7] ;  /* 0x0000000007028984 */ /* 0x000fea0000000800 */
[----:B------:R-:W0:Y:S02]  /*03c0*/  @!P0 LDS R3, [R3] ;  /* 0x0000000003038984 */ /* 0x000e240000000800 */
[----:B0-----:R-:W-:-:S05]  /*03d0*/  @!P0 FMNMX R2, R2, R3, !PT ;  /* 0x0000000302028209 */ /* 0x001fca0007800000 */
[----:B------:R1:W-:Y:S01]  /*03e0*/  @!P0 STS [R7], R2 ;  /* 0x0000000207008388 */ /* 0x0003e20000000800 */
[----:B------:R-:W-:Y:S01]  /*03f0*/  BAR.SYNC.DEFER_BLOCKING 0x0 ;  /* 0x0000000000007b1d */ /* 0x000fe20000010000 */
[----:B------:R-:W-:Y:S01]  /*0400*/  ISETP.GT.U32.AND P0, PT, R0, 0x3, PT ;  /* 0x000000030000780c */ /* 0x000fe20003f04070 */
[----:B------:R-:W-:-:S12]  /*0410*/  IMAD.MOV.U32 R0, RZ, RZ, R8 ;  /* 0x000000ffff007224 */ /* 0x000fd800078e0008 */
[----:B-1----:R-:W-:Y:S05]  /*0420*/  @P0 BRA `(.L_x_6) ;  /* 0xfffffffc00d40947 */ /* 0x002fea000383ffff */
.L_x_5:
[----:B------:R-:W-:Y:S04]  /*0430*/  BSSY.RECONVERGENT B0, `(.L_x_7) ;  /* 0x000001a000007945 */ /* 0x000fe80003800200 */
[----:B------:R-:W-:Y:S05]  /*0440*/  @P1 BRA `(.L_x_8) ;  /* 0x0000000000601947 */ /* 0x000fea0003800000 */
[----:B------:R-:W1:Y:S01]  /*0450*/  S2UR UR5, SR_CgaCtaId ;  /* 0x00000000000579c3 */ /* 0x000e620000008800 */
[----:B------:R-:W-:Y:S01]  /*0460*/  UMOV UR4, 0x400 ;  /* 0x0000040000047882 */ /* 0x000fe20000000000 */
[----:B------:R-:W-:Y:S02]  /*0470*/  HFMA2 R6, -RZ, RZ, 0, 0 ;  /* 0x00000000ff067431 */ /* 0x000fe400000001ff */
[----:B0-----:R-:W-:Y:S01]  /*0480*/  IMAD.MOV.U32 R7, RZ, RZ, R9 ;  /* 0x000000ffff077224 */ /* 0x001fe200078e0009 */
[----:B-1----:R-:W-:-:S09]  /*0490*/  ULEA UR4, UR5, UR4, 0x18 ;  /* 0x0000000405047291 */ /* 0x002fd2000f8ec0ff */
[----:B------:R-:W0:Y:S03]  /*04a0*/  LDS R0, [UR4] ;  /* 0x00000004ff007984 */ /* 0x000e260008000800 */
.L_x_9:
[----:B-1----:R-:W-:-:S05]  /*04b0*/  IMAD.WIDE R2, R7, 0x4, R4 ;  /* 0x0000000407027825 */ /* 0x002fca00078e0204 */
[----:B------:R-:W0:Y:S01]  /*04c0*/  LDG.E R11, desc[UR8][R2.64] ;  /* 0x00000008020b7981 */ /* 0x000e22000c1e1900 */
[----:B------:R-:W-:Y:S01]  /*04d0*/  IMAD.MOV.U32 R8, RZ, RZ, 0x3bbb989d ;  /* 0x3bbb989dff087424 */ /* 0x000fe200078e00ff */
[----:B------:R-:W-:Y:S01]  /*04e0*/  IADD3 R7, PT, PT, R7, UR6, RZ ;  /* 0x0000000607077c10 */ /* 0x000fe2000fffe0ff */
[----:B------:R-:W-:-:S03]  /*04f0*/  IMAD.MOV.U32 R13, RZ, RZ, 0x437c0000 ;  /* 0x437c0000ff0d7424 */ /* 0x000fc600078e00ff */
[----:B------:R-:W-:Y:S01]  /*0500*/  ISETP.GE.AND P0, PT, R7, UR7, PT ;  /* 0x0000000707007c0c */ /* 0x000fe2000bf06270 */
[----:B0-----:R-:W-:-:S04]  /*0510*/  FADD R11, -R0, R11 ;  /* 0x0000000b000b7221 */ /* 0x001fc80000000100 */
[----:B------:R-:W-:-:S04]  /*0520*/  FFMA.SAT R8, R11, R8, 0.5 ;  /* 0x3f0000000b087423 */ /* 0x000fc80000002008 */
[----:B------:R-:W-:-:S04]  /*0530*/  FFMA.RM R8, R8, R13, 12582913 ;  /* 0x4b40000108087423 */ /* 0x000fc8000000400d */
[C---:B------:R-:W-:Y:S01]  /*0540*/  FADD R10, R8.reuse, -12583039 ;  /* 0xcb40007f080a7421 */ /* 0x040fe20000000000 */
[----:B------:R-:W-:-:S03]  /*0550*/  IMAD.SHL.U32 R8, R8, 0x800000, RZ ;  /* 0x0080000008087824 */ /* 0x000fc600078e00ff */
[----:B------:R-:W-:-:S04]  /*0560*/  FFMA R10, R11, 1.4426950216293334961, -R10 ;  /* 0x3fb8aa3b0b0a7823 */ /* 0x000fc8000000080a */
[----:B------:R-:W-:-:S04]  /*0570*/  FFMA R10, R11, 1.925963033500011079e-08, R10 ;  /* 0x32a570600b0a7823 */ /* 0x000fc8000000000a */
[----:B------:R-:W0:Y:S02]  /*0580*/  MUFU.EX2 R11, R10 ;  /* 0x0000000a000b7308 */ /* 0x000e240000000800 */
[----:B0-----:R-:W-:-:S04]  /*0590*/  FMUL R11, R8, R11 ;  /* 0x0000000b080b7220 */ /* 0x001fc80000400000 */
[----:B------:R-:W-:Y:S01]  /*05a0*/  FADD R6, R11, R6 ;  /* 0x000000060b067221 */ /* 0x000fe20000000000 */
[----:B------:R1:W-:Y:S01]  /*05b0*/  STG.E desc[UR8][R2.64], R11 ;  /* 0x0000000b02007986 */ /* 0x0003e2000c101908 */
[----:B------:R-:W-:Y:S05]  /*05c0*/  @!P0 BRA `(.L_x_9) ;  /* 0xfffffffc00b88947 */ /* 0x000fea000383ffff */
.L_x_8:
[----:B------:R-:W-:Y:S05]  /*05d0*/  BSYNC.RECONVERGENT B0 ;  /* 0x0000000000007941 */ /* 0x000fea0003800200 */
.L_x_7:
[----:B------:R-:W2:Y:S01]  /*05e0*/  S2UR UR5, SR_CgaCtaId ;  /* 0x00000000000579c3 */ /* 0x000ea20000008800 */
[----:B------:R-:W-:Y:S01]  /*05f0*/  UMOV UR4, 0x400 ;  /* 0x0000040000047882 */ /* 0x000fe20000000000 */
[----:B------:R-:W-:Y:S02]  /*0600*/  UISETP.GE.U32.AND UP0, UPT, UR6, 0x2, UPT ;  /* 0x000000020600788c */ /* 0x000fe4000bf06070 */
[----:B------:R-:W-:-:S04]  /*0610*/  UIADD3 UR4, UPT, UPT, UR4, 0x400, URZ ;  /* 0x0000040004047890 */ /* 0x000fc8000fffe0ff */
[----:B--2---:R-:W-:-:S06]  /*0620*/  ULEA UR4, UR5, UR4, 0x18 ;  /* 0x0000000405047291 */ /* 0x004fcc000f8ec0ff */
[----:B0-----:R-:W-:-:S05]  /*0630*/  LEA R7, R9, UR4, 0x2 ;  /* 0x0000000409077c11 */ /* 0x001fca000f8e10ff */
[----:B------:R0:W-:Y:S01]  /*0640*/  STS [R7], R6 ;  /* 0x0000000607007388 */ /* 0x0001e20000000800 */
[----:B------:R-:W-:Y:S06]  /*0650*/  BAR.SYNC.DEFER_BLOCKING 0x0 ;  /* 0x0000000000007b1d */ /* 0x000fec0000010000 */
[----:B------:R-:W-:Y:S05]  /*0660*/  BRA.U !UP0, `(.L_x_10) ;  /* 0x0000000108307547 */ /* 0x000fea000b800000 */
[----:B------:R-:W-:-:S07]  /*0670*/  IMAD.U32 R0, RZ, RZ, UR6 ;  /* 0x00000006ff007e24 */ /* 0x000fce000f8e00ff */
.L_x_11:
[----:B0-----:R-:W-:-:S04]  /*0680*/  SHF.R.U32.HI R6, RZ, 0x1, R0 ;  /* 0x00000001ff067819 */ /* 0x001fc80000011600 */
[----:B------:R-:W-:-:S13]  /*0690*/  ISETP.GE.U32.AND P0, PT, R9, R6, PT ;  /* 0x000000060900720c */ /* 0x000fda0003f06070 */
[----:B-1----:R-:W-:Y:S01]  /*06a0*/  @!P0 IMAD R2, R6, 0x4, R7 ;  /* 0x0000000406028824 */ /* 0x002fe200078e0207 */
[----:B------:R-:W-:Y:S05]  /*06b0*/  @!P0 LDS R3, [R7] ;  /* 0x0000000007038984 */ /* 0x000fea0000000800 */
[----:B------:R-:W0:Y:S02]  /*06c0*/  @!P0 LDS R2, [R2] ;  /* 0x0000000002028984 */ /* 0x000e240000000800 */
[----:B0-----:R-:W-:-:S05]  /*06d0*/  @!P0 FADD R3, R2, R3 ;  /* 0x0000000302038221 */ /* 0x001fca0000000000 */
[----:B------:R2:W-:Y:S01]  /*06e0*/  @!P0 STS [R7], R3 ;  /* 0x0000000307008388 */ /* 0x0005e20000000800 */
[----:B------:R-:W-:Y:S01]  /*06f0*/  BAR.SYNC.DEFER_BLOCKING 0x0 ;  /* 0x0000000000007b1d */ /* 0x000fe20000010000 */
[----:B------:R-:W-:Y:S01]  /*0700*/  ISETP.GT.U32.AND P0, PT, R0, 0x3, PT ;  /* 0x000000030000780c */ /* 0x000fe20003f04070 */
[----:B------:R-:W-:-:S12]  /*0710*/  IMAD.MOV.U32 R0, RZ, RZ, R6 ;  /* 0x000000ffff007224 */ /* 0x000fd800078e0006 */
[----:B--2---:R-:W-:Y:S05]  /*0720*/  @P0 BRA `(.L_x_11) ;  /* 0xfffffffc00d40947 */ /* 0x004fea000383ffff */
.L_x_10:
[----:B------:R-:W2:Y:S02]  /*0730*/  LDCU UR4, c[0x0][0x390] ;  /* 0x00007200ff0477ac */ /* 0x000ea40008000800 */
[----:B--2---:R-:W-:-:S13]  /*0740*/  ISETP.GE.AND P0, PT, R9, UR4, PT ;  /* 0x0000000409007c0c */ /* 0x004fda000bf06270 */
[----:B------:R-:W-:Y:S05]  /*0750*/  @P0 EXIT ;  /* 0x000000000000094d */ /* 0x000fea0003800000 */
[----:B------:R-:W2:Y:S01]  /*0760*/  S2UR UR5, SR_CgaCtaId ;  /* 0x00000000000579c3 */ /* 0x000ea20000008800 */
[----:B------:R-:W-:Y:S02]  /*0770*/  UMOV UR4, 0x400 ;  /* 0x0000040000047882 */ /* 0x000fe40000000000 */
[----:B--2---:R-:W-:-:S09]  /*0780*/  ULEA UR4, UR5, UR4, 0x18 ;  /* 0x0000000405047291 */ /* 0x004fd2000f8ec0ff */
[----:B-1----:R-:W1:Y:S02]  /*0790*/  LDS R3, [UR4+0x400] ;  /* 0x00040004ff037984 */ /* 0x002e640008000800 */
[----:B------:R-:W2:Y:S02]  /*07a0*/  LDCU UR4, c[0x0][0x390] ;  /* 0x00007200ff0477ac */ /* 0x000ea40008000800 */
.L_x_14:
[----:B0-----:R-:W-:-:S05]  /*07b0*/  IMAD.WIDE R6, R9, 0x4, R4 ;  /* 0x0000000409067825 */ /* 0x001fca00078e0204 */
[----:B------:R-:W3:Y:S01]  /*07c0*/  LDG.E R0, desc[UR8][R6.64] ;  /* 0x0000000806007981 */ /* 0x000ee2000c1e1900 */
[----:B-1----:R-:W0:Y:S01]  /*07d0*/  MUFU.RCP R2, R3 ;  /* 0x0000000300027308 */ /* 0x002e220000001000 */
[----:B------:R-:W-:Y:S01]  /*07e0*/  BSSY.RECONVERGENT B0, `(.L_x_12) ;  /* 0x000000b000007945 */ /* 0x000fe20003800200 */
[----:B0-----:R-:W-:-:S04]  /*07f0*/  FFMA R11, -R3, R2, 1 ;  /* 0x3f800000030b7423 */ /* 0x001fc80000000102 */
[----:B------:R-:W-:Y:S02]  /*0800*/  FFMA R11, R2, R11, R2 ;  /* 0x0000000b020b7223 */ /* 0x000fe40000000002 */
[----:B---3--:R-:W0:Y:S02]  /*0810*/  FCHK P0, R0, R3 ;  /* 0x0000000300007302 */ /* 0x008e240000000000 */
[----:B------:R-:W-:-:S04]  /*0820*/  FFMA R2, R0, R11, RZ ;  /* 0x0000000b00027223 */ /* 0x000fc800000000ff */
[----:B------:R-:W-:-:S04]  /*0830*/  FFMA R8, -R3, R2, R0 ;  /* 0x0000000203087223 */ /* 0x000fc80000000100 */
[----:B------:R-:W-:Y:S01]  /*0840*/  FFMA R11, R11, R8, R2 ;  /* 0x000000080b0b7223 */ /* 0x000fe20000000002 */
[----:B0-----:R-:W-:Y:S06]  /*0850*/  @!P0 BRA `(.L_x_13) ;  /* 0x00000000000c8947 */ /* 0x001fec0003800000 */
[----:B------:R-:W-:-:S07]  /*0860*/  MOV R10, 0x880 ;  /* 0x00000880000a7802 */ /* 0x000fce0000000f00 */
[----:B--2---:R-:W-:Y:S05]  /*0870*/  CALL.REL.NOINC `($__internal_0_$__cuda_sm3x_div_rn_noftz_f32_slowpath) ;  /* 0x00000000001c7944 */ /* 0x004fea0003c00000 */
[----:B------:R-:W-:-:S07]  /*0880*/  IMAD.MOV.U32 R11, RZ, RZ, R0 ;  /* 0x000000ffff0b7224 */ /* 0x000fce00078e0000 */
.L_x_13:
[----:B--2---:R-:W-:Y:S05]  /*0890*/  BSYNC.RECONVERGENT B0 ;  /* 0x0000000000007941 */ /* 0x004fea0003800200 */
.L_x_12:
[----:B------:R3:W-:Y:S01]  /*08a0*/  STG.E desc[UR8][R6.64], R11 ;  /* 0x0000000b06007986 */ /* 0x0007e2000c101908 */
[----:B------:R-:W-:-:S04]  /*08b0*/  IADD3 R9, PT, PT, R9, UR6, RZ ;  /* 0x0000000609097c10 */ /* 0x000fc8000fffe0ff */
[----:B------:R-:W-:-:S13]  /*08c0*/  ISETP.GE.AND P0, PT, R9, UR4, PT ;  /* 0x0000000409007c0c */ /* 0x000fda000bf06270 */
[----:B---3--:R-:W-:Y:S05]  /*08d0*/  @!P0 BRA `(.L_x_14) ;  /* 0xfffffffc00b48947 */ /* 0x008fea000383ffff */
[----:B------:R-:W-:Y:S05]  /*08e0*/  EXIT ;  /* 0x000000000000794d */ /* 0x000fea0003800000 */
        .weak           $__internal_0_$__cuda_sm3x_div_rn_noftz_f32_slowpath
        .type           $__internal_0_$__cuda_sm3x_div_rn_noftz_f32_slowpath,@function
        .size           $__internal_0_$__cuda_sm3x_div_rn_noftz_f32_slowpath,(.L_x_54 - $__internal_0_$__cuda_sm3x_div_rn_noftz_f32_slowpath)
$__internal_0_$__cuda_sm3x_div_rn_noftz_f32_slowpath:
[--C-:B------:R-:W-:Y:S01]  /*08f0*/  SHF.R.U32.HI R12, RZ, 0x17, R3.reuse ;  /* 0x00000017ff0c7819 */ /* 0x100fe20000011603 */
[----:B------:R-:W-:Y:S01]  /*0900*/  BSSY.RECONVERGENT B2, `(.L_x_15) ;  /* 0x0000063000027945 */ /* 0x000fe20003800200 */
[----:B------:R-:W-:Y:S01]  /*0910*/  SHF.R.U32.HI R14, RZ, 0x17, R0 ;  /* 0x00000017ff0e7819 */ /* 0x000fe20000011600 */
[----:B------:R-:W-:Y:S01]  /*0920*/  IMAD.MOV.U32 R15, RZ, RZ, R3 ;  /* 0x000000ffff0f7224 */ /* 0x000fe200078e0003 */
[----:B------:R-:W-:Y:S02]  /*0930*/  LOP3.LUT R12, R12, 0xff, RZ, 0xc0, !PT ;  /* 0x000000ff0c0c7812 */ /* 0x000fe400078ec0ff */
[----:B------:R-:W-:-:S03]  /*0940*/  LOP3.LUT R17, R14, 0xff, RZ, 0xc0, !PT ;  /* 0x000000ff0e117812 */ /* 0x000fc600078ec0ff */
[----:B------:R-:W-:Y:S02]  /*0950*/  VIADD R18, R12, 0xffffffff ;  /* 0xffffffff0c127836 */ /* 0x000fe40000000000 */
[----:B------:R-:W-:-:S03]  /*0960*/  VIADD R16, R17, 0xffffffff ;  /* 0xffffffff11107836 */ /* 0x000fc60000000000 */
[----:B------:R-:W-:-:S04]  /*0970*/  ISETP.GT.U32.AND P0, PT, R18, 0xfd, PT ;  /* 0x000000fd1200780c */ /* 0x000fc80003f04070 */
[----:B------:R-:W-:-:S13]  /*0980*/  ISETP.GT.U32.OR P0, PT, R16, 0xfd, P0 ;  /* 0x000000fd1000780c */ /* 0x000fda0000704470 */
[----:B------:R-:W-:Y:S01]  /*0990*/  @!P0 IMAD.MOV.U32 R14, RZ, RZ, RZ ;  /* 0x000000ffff0e8224 */ /* 0x000fe200078e00ff */
[----:B------:R-:W-:Y:S06]  /*09a0*/  @!P0 BRA `(.L_x_16) ;  /* 0x00000000005c8947 */ /* 0x000fec0003800000 */
[----:B------:R-:W-:Y:S02]  /*09b0*/  FSETP.GTU.FTZ.AND P0, PT, |R0|, +INF , PT ;  /* 0x7f8000000000780b */ /* 0x000fe40003f1c200 */
[----:B------:R-:W-:-:S04]  /*09c0*/  FSETP.GTU.FTZ.AND P1, PT, |R3|, +INF , PT ;  /* 0x7f8000000300780b */ /* 0x000fc80003f3c200 */
[----:B------:R-:W-:-:S13]  /*09d0*/  PLOP3.LUT P0, PT, P0, P1, PT, 0xf8, 0x8f ;  /* 0x00000000008f781c */ /* 0x000fda0000703f70 */
[----:B------:R-:W-:Y:S05]  /*09e0*/  @P0 BRA `(.L_x_17) ;  /* 0x00000004004c0947 */ /* 0x000fea0003800000 */
[----:B------:R-:W-:-:S13]  /*09f0*/  LOP3.LUT P0, RZ, R15, 0x7fffffff, R0, 0xc8, !PT ;  /* 0x7fffffff0fff7812 */ /* 0x000fda000780c800 */
[----:B------:R-:W-:Y:S05]  /*0a00*/  @!P0 BRA `(.L_x_18) ;  /* 0x00000004003c8947 */ /* 0x000fea0003800000 */
[C---:B------:R-:W-:Y:S02]  /*0a10*/  FSETP.NEU.FTZ.AND P3, PT, |R0|.reuse, +INF , PT ;  /* 0x7f8000000000780b */ /* 0x040fe40003f7d200 */
[----:B------:R-:W-:Y:S02]  /*0a20*/  FSETP.NEU.FTZ.AND P1, PT, |R3|, +INF , PT ;  /* 0x7f8000000300780b */ /* 0x000fe40003f3d200 */
[----:B------:R-:W-:-:S11]  /*0a30*/  FSETP.NEU.FTZ.AND P0, PT, |R0|, +INF , PT ;  /* 0x7f8000000000780b */ /* 0x000fd60003f1d200 */
[----:B------:R-:W-:Y:S05]  /*0a40*/  @!P1 BRA !P3, `(.L_x_18) ;  /* 0x00000004002c9947 */ /* 0x000fea0005800000 */
[----:B------:R-:W-:-:S04]  /*0a50*/  LOP3.LUT P3, RZ, R0, 0x7fffffff, RZ, 0xc0, !PT ;  /* 0x7fffffff00ff7812 */ /* 0x000fc8000786c0ff */
[----:B------:R-:W-:-:S13]  /*0a60*/  PLOP3.LUT P1, PT, P1, P3, PT, 0x2f, 0xf2 ;  /* 0x0000000000f2781c */ /* 0x000fda0000f26577 */
[----:B------:R-:W-:Y:S05]  /*0a70*/  @P1 BRA `(.L_x_19) ;  /* 0x0000000400181947 */ /* 0x000fea0003800000 */
[----:B------:R-:W-:-:S04]  /*0a80*/  LOP3.LUT P1, RZ, R15, 0x7fffffff, RZ, 0xc0, !PT ;  /* 0x7fffffff0fff7812 */ /* 0x000fc8000782c0ff */
[----:B------:R-:W-:-:S13]  /*0a90*/  PLOP3.LUT P0, PT, P0, P1, PT, 0x2f, 0xf2 ;  /* 0x0000000000f2781c */ /* 0x000fda0000702577 */
[----:B------:R-:W-:Y:S05]  /*0aa0*/  @P0 BRA `(.L_x_20) ;  /* 0x0000000400000947 */ /* 0x000fea0003800000 */
[----:B------:R-:W-:Y:S02]  /*0ab0*/  ISETP.GE.AND P0, PT, R16, RZ, PT ;  /* 0x000000ff1000720c */ /* 0x000fe40003f06270 */
[----:B------:R-:W-:-:S11]  /*0ac0*/  ISETP.GE.AND P1, PT, R18, RZ, PT ;  /* 0x000000ff1200720c */ /* 0x000fd60003f26270 */
[----:B------:R-:W-:Y:S01]  /*0ad0*/  @P0 MOV R14, RZ ;  /* 0x000000ff000e0202 */ /* 0x000fe20000000f00 */
[----:B------:R-:W-:Y:S02]  /*0ae0*/  @!P0 IMAD.MOV.U32 R14, RZ, RZ, -0x40 ;  /* 0xffffffc0ff0e8424 */ /* 0x000fe400078e00ff */
[----:B------:R-:W-:Y:S01]  /*0af0*/  @!P0 FFMA R0, R0, 1.84467440737095516160e+19, RZ ;  /* 0x5f80000000008823 */ /* 0x000fe200000000ff */
[----:B------:R-:W-:Y:S01]  /*0b00*/  @!P1 FFMA R15, R3, 1.84467440737095516160e+19, RZ ;  /* 0x5f800000030f9823 */ /* 0x000fe200000000ff */
[----:B------:R-:W-:-:S07]  /*0b10*/  @!P1 VIADD R14, R14, 0x40 ;  /* 0x000000400e0e9836 */ /* 0x000fce0000000000 */
.L_x_16:
[----:B------:R-:W-:Y:S01]  /*0b20*/  LEA R16, R12, 0xc0800000, 0x17 ;  /* 0xc08000000c107811 */ /* 0x000fe200078eb8ff */
[----:B------:R-:W-:Y:S01]  /*0b30*/  VIADD R17, R17, 0xffffff81 ;  /* 0xffffff8111117836 */ /* 0x000fe20000000000 */
[----:B------:R-:W-:Y:S03]  /*0b40*/  BSSY.RECONVERGENT B3, `(.L_x_21) ;  /* 0x0000035000037945 */ /* 0x000fe60003800200 */
[----:B------:R-:W-:Y:S02]  /*0b50*/  IMAD.IADD R18, R15, 0x1, -R16 ;  /* 0x000000010f127824 */ /* 0x000fe400078e0a10 */
[C---:B------:R-:W-:Y:S01]  /*0b60*/  IMAD R0, R17.reuse, -0x800000, R0 ;  /* 0xff80000011007824 */ /* 0x040fe200078e0200 */
[----:B------:R-:W-:Y:S01]  /*0b70*/  IADD3 R17, PT, PT, R17, 0x7f, -R12 ;  /* 0x0000007f11117810 */ /* 0x000fe20007ffe80c */
[----:B------:R-:W0:Y:S01]  /*0b80*/  MUFU.RCP R15, R18 ;  /* 0x00000012000f7308 */ /* 0x000e220000001000 */
[----:B------:R-:W-:-:S02]  /*0b90*/  FADD.FTZ R19, -R18, -RZ ;  /* 0x800000ff12137221 */ /* 0x000fc40000010100 */
[----:B------:R-:W-:Y:S02]  /*0ba0*/  IADD3 R17, PT, PT, R17, R14, RZ ;  /* 0x0000000e11117210 */ /* 0x000fe40007ffe0ff */
[----:B0-----:R-:W-:-:S04]  /*0bb0*/  FFMA R16, R15, R19, 1 ;  /* 0x3f8000000f107423 */ /* 0x001fc80000000013 */
[----:B------:R-:W-:-:S04]  /*0bc0*/  FFMA R15, R15, R16, R15 ;  /* 0x000000100f0f7223 */ /* 0x000fc8000000000f */
[----:B------:R-:W-:-:S04]  /*0bd0*/  FFMA R16, R0, R15, RZ ;  /* 0x0000000f00107223 */ /* 0x000fc800000000ff */
[----:B------:R-:W-:-:S04]  /*0be0*/  FFMA R20, R19, R16, R0 ;  /* 0x0000001013147223 */ /* 0x000fc80000000000 */
[----:B------:R-:W-:-:S04]  /*0bf0*/  FFMA R16, R15, R20, R16 ;  /* 0x000000140f107223 */ /* 0x000fc80000000010 */
[----:B------:R-:W-:-:S04]  /*0c00*/  FFMA R19, R19, R16, R0 ;  /* 0x0000001013137223 */ /* 0x000fc80000000000 */
[----:B------:R-:W-:-:S05]  /*0c10*/  FFMA R0, R15, R19, R16 ;  /* 0x000000130f007223 */ /* 0x000fca0000000010 */
[----:B------:R-:W-:-:S04]  /*0c20*/  SHF.R.U32.HI R12, RZ, 0x17, R0 ;  /* 0x00000017ff0c7819 */ /* 0x000fc80000011600 */
[----:B------:R-:W-:-:S05]  /*0c30*/  LOP3.LUT R12, R12, 0xff, RZ, 0xc0, !PT ;  /* 0x000000ff0c0c7812 */ /* 0x000fca00078ec0ff */
[----:B------:R-:W-:-:S04]  /*0c40*/  IMAD.IADD R18, R12, 0x1, R17 ;  /* 0x000000010c127824 */ /* 0x000fc800078e0211 */
[----:B------:R-:W-:-:S05]  /*0c50*/  VIADD R12, R18, 0xffffffff ;  /* 0xffffffff120c7836 */ /* 0x000fca0000000000 */
[----:B------:R-:W-:-:S13]  /*0c60*/  ISETP.GE.U32.AND P0, PT, R12, 0xfe, PT ;  /* 0x000000fe0c00780c */ /* 0x000fda0003f06070 */
[----:B------:R-:W-:Y:S05]  /*0c70*/  @!P0 BRA `(.L_x_22) ;  /* 0x0000000000808947 */ /* 0x000fea0003800000 */
[----:B------:R-:W-:-:S13]  /*0c80*/  ISETP.GT.AND P0, PT, R18, 0xfe, PT ;  /* 0x000000fe1200780c */ /* 0x000fda0003f04270 */
[----:B------:R-:W-:Y:S05]  /*0c90*/  @P0 BRA `(.L_x_23) ;  /* 0x00000000006c0947 */ /* 0x000fea0003800000 */
[----:B------:R-:W-:-:S13]  /*0ca0*/  ISETP.GE.AND P0, PT, R18, 0x1, PT ;  /* 0x000000011200780c */ /* 0x000fda0003f06270 */
[----:B------:R-:W-:Y:S05]  /*0cb0*/  @P0 BRA `(.L_x_24) ;  /* 0x0000000000740947 */ /* 0x000fea0003800000 */
[----:B------:R-:W-:Y:S02]  /*0cc0*/  ISETP.GE.AND P0, PT, R18, -0x18, PT ;  /* 0xffffffe81200780c */ /* 0x000fe40003f06270 */
[----:B------:R-:W-:-:S11]  /*0cd0*/  LOP3.LUT R0, R0, 0x80000000, RZ, 0xc0, !PT ;  /* 0x8000000000007812 */ /* 0x000fd600078ec0ff */
[----:B------:R-:W-:Y:S05]  /*0ce0*/  @!P0 BRA `(.L_x_24) ;  /* 0x0000000000688947 */ /* 0x000fea0003800000 */
[CCC-:B------:R-:W-:Y:S01]  /*0cf0*/  FFMA.RZ R12, R15.reuse, R19.reuse, R16.reuse ;  /* 0x000000130f0c7223 */ /* 0x1c0fe2000000c010 */
[C---:B------:R-:W-:Y:S01]  /*0d00*/  VIADD R17, R18.reuse, 0x20 ;  /* 0x0000002012117836 */ /* 0x040fe20000000000 */
[C---:B------:R-:W-:Y:S02]  /*0d10*/  ISETP.NE.AND P3, PT, R18.reuse, RZ, PT ;  /* 0x000000ff1200720c */ /* 0x040fe40003f65270 */
[----:B------:R-:W-:Y:S02]  /*0d20*/  ISETP.NE.AND P1, PT, R18, RZ, PT ;  /* 0x000000ff1200720c */ /* 0x000fe40003f25270 */
[----:B------:R-:W-:Y:S01]  /*0d30*/  LOP3.LUT R14, R12, 0x7fffff, RZ, 0xc0, !PT ;  /* 0x007fffff0c0e7812 */ /* 0x000fe200078ec0ff */
[CCC-:B------:R-:W-:Y:S01]  /*0d40*/  FFMA.RP R12, R15.reuse, R19.reuse, R16.reuse ;  /* 0x000000130f0c7223 */ /* 0x1c0fe20000008010 */
[----:B------:R-:W-:Y:S01]  /*0d50*/  FFMA.RM R15, R15, R19, R16 ;  /* 0x000000130f0f7223 */ /* 0x000fe20000004010 */
[----:B------:R-:W-:Y:S01]  /*0d60*/  IMAD.MOV R16, RZ, RZ, -R18 ;  /* 0x000000ffff107224 */ /* 0x000fe200078e0a12 */
[----:B------:R-:W-:-:S03]  /*0d70*/  LOP3.LUT R14, R14, 0x800000, RZ, 0xfc, !PT ;  /* 0x008000000e0e7812 */ /* 0x000fc600078efcff */
[----:B------:R-:W-:Y:S02]  /*0d80*/  FSETP.NEU.FTZ.AND P0, PT, R12, R15, PT ;  /* 0x0000000f0c00720b */ /* 0x000fe40003f1d000 */
[----:B------:R-:W-:Y:S02]  /*0d90*/  SHF.L.U32 R17, R14, R17, RZ ;  /* 0x000000110e117219 */ /* 0x000fe400000006ff */
[----:B------:R-:W-:Y:S02]  /*0da0*/  SEL R15, R16, RZ, P3 ;  /* 0x000000ff100f7207 */ /* 0x000fe40001800000 */
[----:B------:R-:W-:Y:S02]  /*0db0*/  ISETP.NE.AND P1, PT, R17, RZ, P1 ;  /* 0x000000ff1100720c */ /* 0x000fe40000f25270 */
[----:B------:R-:W-:Y:S02]  /*0dc0*/  SHF.R.U32.HI R15, RZ, R15, R14 ;  /* 0x0000000fff0f7219 */ /* 0x000fe4000001160e */
[----:B------:R-:W-:-:S02]  /*0dd0*/  PLOP3.LUT P0, PT, P0, P1, PT, 0xf8, 0x8f ;  /* 0x00000000008f781c */ /* 0x000fc40000703f70 */
[----:B------:R-:W-:Y:S02]  /*0de0*/  SHF.R.U32.HI R17, RZ, 0x1, R15 ;  /* 0x00000001ff117819 */ /* 0x000fe4000001160f */
[----:B------:R-:W-:-:S04]  /*0df0*/  SEL R12, RZ, 0x1, !P0 ;  /* 0x00000001ff0c7807 */ /* 0x000fc80004000000 */
[----:B------:R-:W-:-:S04]  /*0e00*/  LOP3.LUT R12, R12, 0x1, R17, 0xf8, !PT ;  /* 0x000000010c0c7812 */ /* 0x000fc800078ef811 */
[----:B------:R-:W-:-:S04]  /*0e10*/  LOP3.LUT R12, R12, R15, RZ, 0xc0, !PT ;  /* 0x0000000f0c0c7212 */ /* 0x000fc800078ec0ff */
[----:B------:R-:W-:-:S04]  /*0e20*/  IADD3 R17, PT, PT, R17, R12, RZ ;  /* 0x0000000c11117210 */ /* 0x000fc80007ffe0ff */
[----:B------:R-:W-:Y:S01]  /*0e30*/  LOP3.LUT R0, R17, R0, RZ, 0xfc, !PT ;  /* 0x0000000011007212 */ /* 0x000fe200078efcff */
[----:B------:R-:W-:Y:S06]  /*0e40*/  BRA `(.L_x_24) ;  /* 0x0000000000107947 */ /* 0x000fec0003800000 */
.L_x_23:
[----:B------:R-:W-:-:S04]  /*0e50*/  LOP3.LUT R0, R0, 0x80000000, RZ, 0xc0, !PT ;  /* 0x8000000000007812 */ /* 0x000fc800078ec0ff */
[----:B------:R-:W-:Y:S01]  /*0e60*/  LOP3.LUT R0, R0, 0x7f800000, RZ, 0xfc, !PT ;  /* 0x7f80000000007812 */ /* 0x000fe200078efcff */
[----:B------:R-:W-:Y:S06]  /*0e70*/  BRA `(.L_x_24) ;  /* 0x0000000000047947 */ /* 0x000fec0003800000 */
.L_x_22:
[----:B------:R-:W-:-:S07]  /*0e80*/  IMAD R0, R17, 0x800000, R0 ;  /* 0x0080000011007824 */ /* 0x000fce00078e0200 */
.L_x_24:
[----:B------:R-:W-:Y:S05]  /*0e90*/  BSYNC.RECONVERGENT B3 ;  /* 0x0000000000037941 */ /* 0x000fea0003800200 */
.L_x_21:
[----:B------:R-:W-:Y:S05]  /*0ea0*/  BRA `(.L_x_25) ;  /* 0x0000000000207947 */ /* 0x000fea0003800000 */
.L_x_20:
[----:B------:R-:W-:-:S04]  /*0eb0*/  LOP3.LUT R0, R15, 0x80000000, R0, 0x48, !PT ;  /* 0x800000000f007812 */ /* 0x000fc800078e4800 */
[----:B------:R-:W-:Y:S01]  /*0ec0*/  LOP3.LUT R0, R0, 0x7f800000, RZ, 0xfc, !PT ;  /* 0x7f80000000007812 */ /* 0x000fe200078efcff */
[----:B------:R-:W-:Y:S06]  /*0ed0*/  BRA `(.L_x_25) ;  /* 0x0000000000147947 */ /* 0x000fec0003800000 */
.L_x_19:
[----:B------:R-:W-:Y:S01]  /*0ee0*/  LOP3.LUT R0, R15, 0x80000000, R0, 0x48, !PT ;  /* 0x800000000f007812 */ /* 0x000fe200078e4800 */
[----:B------:R-:W-:Y:S06]  /*0ef0*/  BRA `(.L_x_25) ;  /* 0x00000000000c7947 */ /* 0x000fec0003800000 */
.L_x_18:
[----:B------:R-:W0:Y:S01]  /*0f00*/  MUFU.RSQ R0, -QNAN ;  /* 0xffc0000000007908 */ /* 0x000e220000001400 */
[----:B------:R-:W-:Y:S05]  /*0f10*/  BRA `(.L_x_25) ;  /* 0x0000000000047947 */ /* 0x000fea0003800000 */
.L_x_17:
[----:B------:R-:W-:-:S07]  /*0f20*/  FADD.FTZ R0, R0, R3 ;  /* 0x0000000300007221 */ /* 0x000fce0000010000 */
.L_x_25:
[----:B------:R-:W-:Y:S05]  /*0f30*/  BSYNC.RECONVERGENT B2 ;  /* 0x0000000000027941 */ /* 0x000fea0003800200 */
.L_x_15:
[----:B------:R-:W-:Y:S02]  /*0f40*/  IMAD.MOV.U32 R14, RZ, RZ, R10 ;  /* 0x000000ffff0e7224 */ /* 0x000fe400078e000a */
[----:B------:R-:W-:-:S04]  /*0f50*/  IMAD.MOV.U32 R15, RZ, RZ, 0x0 ;  /* 0x00000000ff0f7424 */ /* 0x000fc800078e00ff */
[----:B0-----:R-:W-:Y:S05]  /*0f60*/  RET.REL.NODEC R14 `(_Z29batched_divide_softmax_kernelPffii) ;  /* 0xfffffff00e247950 */ /* 0x001fea0003c3ffff */
.L_x_26:
[----:B------:R-:W-:-:S00]  /*0f70*/  BRA `(.L_x_26) ;  /* 0xfffffffc00fc7947 */ /* 0x000fc0000383ffff */
[----:B------:R-:W-:-:S00]  /*0f80*/  NOP ;  /* 0x0000000000007918 */ /* 0x000fc00000000000 */
[----:B------:R-:W-:-:S00]  /*0f90*/  NOP ;  /* 0x0000000000007918 */ /* 0x000fc00000000000 */
[----:B------:R-:W-:-:S00]  /*0fa0*/  NOP ;  /* 0x0000000000007918 */ /* 0x000fc00000000000 */
[----:B------:R-:W-:-:S00]  /*0fb0*/  NOP ;  /* 0x0000000000007918 */ /* 0x000fc00000000000 */
[----:B------:R-:W-:-:S00]  /*0fc0*/  NOP ;  /* 0x0000000000007918 */ /* 0x000fc00000000000 */
[----:B------:R-:W-:-:S00]  /*0fd0*/  NOP ;  /* 0x0000000000007918 */ /* 0x000fc00000000000 */
[----:B------:R-:W-:-:S00]  /*0fe0*/  NOP ;  /* 0x0000000000007918 */ /* 0x000fc00000000000 */
[----:B------:R-:W-:-:S00]  /*0ff0*/  NOP ;  /* 0x0000000000007918 */ /* 0x000fc00000000000 */
.L_x_54:


//--------------------- .text._Z24softmax_normalize_kernelPffi --------------------------
	.section	.text._Z24softmax_normalize_kernelPffi,"ax",@progbits
	.align	128
        .global         _Z24softmax_normalize_kernelPffi
        .type           _Z24softmax_normalize_kernelPffi,@function
        .size           _Z24softmax_normalize_kernelPffi,(.L_x_55 - _Z24softmax_normalize_kernelPffi)
        .other          _Z24softmax_normalize_kernelPffi,@"STO_CUDA_ENTRY STV_DEFAULT"
_Z24softmax_normalize_kernelPffi:
.text._Z24softmax_normalize_kernelPffi:
[----:B------:R-:W-:Y:S01]  /*0000*/  LDC R1, c[0x0][0x37c] ;  /* 0x0000df00ff017b82 */ /* 0x000fe20000000800 */
[----:B------:R-:W0:Y:S07]  /*0010*/  S2R R2, SR_TID.X ;  /* 0x0000000000027919 */ /* 0x000e2e0000002100 */
[----:B------:R-:W0:Y:S01]  /*0020*/  S2UR UR4, SR_CTAID.X ;  /* 0x00000000000479c3 */ /* 0x000e220000002500 */
[----:B------:R-:W1:Y:S07]  /*0030*/  LDCU UR5, c[0x0][0x38c] ;  /* 0x00007180ff0577ac */ /* 0x000e6e0008000800 */
[----:B------:R-:W0:Y:S02]  /*0040*/  LDC R11, c[0x0][0x360] ;  /* 0x0000d800ff0b7b82 */ /* 0x000e240000000800 */
[----:B0-----:R-:W-:-:S05]  /*0050*/  IMAD R2, R11, UR4, R2 ;  /* 0x000000040b027c24 */ /* 0x001fca000f8e0202 */
[----:B-1----:R-:W-:-:S13]  /*0060*/  ISETP.GE.AND P0, PT, R2, UR5, PT ;  /* 0x0000000502007c0c */ /* 0x002fda000bf06270 */
[----:B------:R-:W-:Y:S05]  /*0070*/  @P0 EXIT ;  /* 0x000000000000094d */ /* 0x000fea0003800000 */
[----:B------:R-:W0:Y:S01]  /*0080*/  LDC.64 R4, c[0x0][0x380] ;  /* 0x0000e000ff047b82 */ /* 0x000e220000000a00 */
[----:B------:R-:W1:Y:S01]  /*0090*/  LDCU UR4, c[0x0][0x370] ;  /* 0x00006e00ff0477ac */ /* 0x000e620008000800 */
[----:B------:R-:W2:Y:S06]  /*00a0*/  LDCU.64 UR6, c[0x0][0x358] ;  /* 0x00006b00ff0677ac */ /* 0x000eac0008000a00 */
[----:B------:R-:W3:Y:S01]  /*00b0*/  LDC.64 R6, c[0x0][0x388] ;  /* 0x0000e200ff067b82 */ /* 0x000ee20000000a00 */
[----:B-1----:R-:W-:-:S07]  /*00c0*/  IMAD R11, R11, UR4, RZ ;  /* 0x000000040b0b7c24 */ /* 0x002fce000f8e02ff */
.L_x_29:
[----:B01----:R-:W-:-:S05]  /*00d0*/  IMAD.WIDE R8, R2, 0x4, R4 ;  /* 0x0000000402087825 */ /* 0x003fca00078e0204 */
[----:B--2---:R-:W2:Y:S01]  /*00e0*/  LDG.E R0, desc[UR6][R8.64] ;  /* 0x0000000608007981 */ /* 0x004ea2000c1e1900 */
[----:B---3--:R-:W0:Y:S01]  /*00f0*/  MUFU.RCP R3, R6 ;  /* 0x0000000600037308 */ /* 0x008e220000001000 */
[----:B------:R-:W-:Y:S01]  /*0100*/  IMAD.IADD R2, R11, 0x1, R2 ;  /* 0x000000010b027824 */ /* 0x000fe200078e0202 */
[----:B------:R-:W-:Y:S04]  /*0110*/  BSSY.RECONVERGENT B0, `(.L_x_27) ;  /* 0x000000c000007945 */ /* 0x000fe80003800200 */
[----:B------:R-:W-:Y:S01]  /*0120*/  ISETP.GE.AND P2, PT, R2, R7, PT ;  /* 0x000000070200720c */ /* 0x000fe20003f46270 */
[----:B0-----:R-:W-:-:S04]  /*0130*/  FFMA R10, R3, -R6, 1 ;  /* 0x3f800000030a7423 */ /* 0x001fc80000000806 */
[----:B------:R-:W-:Y:S01]  /*0140*/  FFMA R3, R3, R10, R3 ;  /* 0x0000000a03037223 */ /* 0x000fe20000000003 */
[----:B--2---:R-:W0:Y:S03]  /*0150*/  FCHK P0, R0, R6 ;  /* 0x0000000600007302 */ /* 0x004e260000000000 */
[----:B------:R-:W-:-:S04]  /*0160*/  FFMA R13, R0, R3, RZ ;  /* 0x00000003000d7223 */ /* 0x000fc800000000ff */
[----:B------:R-:W-:-:S04]  /*0170*/  FFMA R10, R13, -R6, R0 ;  /* 0x800000060d0a7223 */ /* 0x000fc80000000000 */
[----:B------:R-:W-:Y:S01]  /*0180*/  FFMA R3, R3, R10, R13 ;  /* 0x0000000a03037223 */ /* 0x000fe2000000000d */
[----:B0-----:R-:W-:Y:S06]  /*0190*/  @!P0 BRA `(.L_x_28) ;  /* 0x00000000000c8947 */ /* 0x001fec0003800000 */
[----:B------:R-:W-:-:S07]  /*01a0*/  MOV R10, 0x1c0 ;  /* 0x000001c0000a7802 */ /* 0x000fce0000000f00 */
[----:B------:R-:W-:Y:S05]  /*01b0*/  CALL.REL.NOINC `($__internal_1_$__cuda_sm3x_div_rn_noftz_f32_slowpath) ;  /* 0x0000000000147944 */ /* 0x000fea0003c00000 */
[----:B------:R-:W-:-:S07]  /*01c0*/  IMAD.MOV.U32 R3, RZ, RZ, R0 ;  /* 0x000000ffff037224 */ /* 0x000fce00078e0000 */
.L_x_28:
[----:B------:R-:W-:Y:S05]  /*01d0*/  BSYNC.RECONVERGENT B0 ;  /* 0x0000000000007941 */ /* 0x000fea0003800200 */
.L_x_27:
[----:B------:R1:W-:Y:S01]  /*01e0*/  STG.E desc[UR6][R8.64], R3 ;  /* 0x0000000308007986 */ /* 0x0003e2000c101906 */
[----:B------:R-:W-:Y:S05]  /*01f0*/  @!P2 BRA `(.L_x_29) ;  /* 0xfffffffc00b4a947 */ /* 0x000fea000383ffff */
[----:B------:R-:W-:Y:S05]  /*0200*/  EXIT ;  /* 0x000000000000794d */ /* 0x000fea0003800000 */
        .weak           $__internal_1_$__cuda_sm3x_div_rn_noftz_f32_slowpath
        .type           $__internal_1_$__cuda_sm3x_div_rn_noftz_f32_slowpath,@function
        .size           $__internal_1_$__cuda_sm3x_div_rn_noftz_f32_slowpath,(.L_x_55 - $__internal_1_$__cuda_sm3x_div_rn_noftz_f32_slowpath)
$__internal_1_$__cuda_sm3x_div_rn_noftz_f32_slowpath:
[----:B------:R-:W0:Y:S01]  /*0210*/  LDC R3, c[0x0][0x388] ;  /* 0x0000e200ff037b82 */ /* 0x000e220000000800 */
[--C-:B------:R-:W-:Y:S01]  /*0220*/  SHF.R.U32.HI R12, RZ, 0x17, R0.reuse ;  /* 0x00000017ff0c7819 */ /* 0x100fe20000011600 */
[----:B------:R-:W1:Y:S01]  /*0230*/  LDCU UR4, c[0x0][0x388] ;  /* 0x00007100ff0477ac */ /* 0x000e620008000800 */
[----:B------:R-:W-:Y:S01]  /*0240*/  BSSY.RECONVERGENT B1, `(.L_x_30) ;  /* 0x0000064000017945 */ /* 0x000fe20003800200 */
[----:B------:R-:W-:Y:S01]  /*0250*/  IMAD.MOV.U32 R14, RZ, RZ, R0 ;  /* 0x000000ffff0e7224 */ /* 0x000fe200078e0000 */
[----:B------:R-:W-:-:S05]  /*0260*/  LOP3.LUT R18, R12, 0xff, RZ, 0xc0, !PT ;  /* 0x000000ff0c127812 */ /* 0x000fca00078ec0ff */
[----:B------:R-:W-:Y:S02]  /*0270*/  VIADD R17, R18, 0xffffffff ;  /* 0xffffffff12117836 */ /* 0x000fe40000000000 */
[----:B-1----:R-:W-:Y:S01]  /*0280*/  IMAD.U32 R15, RZ, RZ, UR4 ;  /* 0x00000004ff0f7e24 */ /* 0x002fe2000f8e00ff */
[----:B0-----:R-:W-:-:S04]  /*0290*/  SHF.R.U32.HI R13, RZ, 0x17, R3 ;  /* 0x00000017ff0d7819 */ /* 0x001fc80000011603 */
[----:B------:R-:W-:-:S05]  /*02a0*/  LOP3.LUT R13, R13, 0xff, RZ, 0xc0, !PT ;  /* 0x000000ff0d0d7812 */ /* 0x000fca00078ec0ff */
[----:B------:R-:W-:-:S05]  /*02b0*/  VIADD R16, R13, 0xffffffff ;  /* 0xffffffff0d107836 */ /* 0x000fca0000000000 */
        /* <DEDUP_REMOVED lines=22> */
[----:B------:R-:W-:Y:S02]  /*0420*/  @P0 IMAD.MOV.U32 R12, RZ, RZ, RZ ;  /* 0x000000ffff0c0224 */ /* 0x000fe400078e00ff */
[----:B------:R-:W-:Y:S01]  /*0430*/  @!P0 FFMA R14, R0, 1.84467440737095516160e+19, RZ ;  /* 0x5f800000000e8823 */ /* 0x000fe200000000ff */
[----:B------:R-:W-:Y:S02]  /*0440*/  @!P0 IMAD.MOV.U32 R12, RZ, RZ, -0x40 ;  /* 0xffffffc0ff0c8424 */ /* 0x000fe400078e00ff */
[----:B------:R-:W-:Y:S02]  /*0450*/  @!P1 FFMA R15, R3, 1.84467440737095516160e+19, RZ ;  /* 0x5f800000030f9823 */ /* 0x000fe400000000ff */
[----:B------:R-:W-:-:S07]  /*0460*/  @!P1 VIADD R12, R12, 0x40 ;  /* 0x000000400c0c9836 */ /* 0x000fce0000000000 */
.L_x_31:
[----:B------:R-:W-:Y:S01]  /*0470*/  LEA R0, R13, 0xc0800000, 0x17 ;  /* 0xc08000000d007811 */ /* 0x000fe200078eb8ff */
[----:B------:R-:W-:Y:S01]  /*0480*/  VIADD R3, R18, 0xffffff81 ;  /* 0xffffff8112037836 */ /* 0x000fe20000000000 */
[----:B------:R-:W-:Y:S03]  /*0490*/  BSSY.RECONVERGENT B2, `(.L_x_36) ;  /* 0x0000035000027945 */ /* 0x000fe60003800200 */
[----:B------:R-:W-:Y:S01]  /*04a0*/  IMAD.IADD R15, R15, 0x1, -R0 ;  /* 0x000000010f0f7824 */ /* 0x000fe200078e0a00 */
[C---:B------:R-:W-:Y:S01]  /*04b0*/  IADD3 R13, PT, PT, R3.reuse, 0x7f, -R13 ;  /* 0x0000007f030d7810 */ /* 0x040fe20007ffe80d */
[----:B------:R-:W-:Y:S02]  /*04c0*/  IMAD R0, R3, -0x800000, R14 ;  /* 0xff80000003007824 */ /* 0x000fe400078e020e */
[----:B------:R-:W0:Y:S01]  /*04d0*/  MUFU.RCP R16, R15 ;  /* 0x0000000f00107308 */ /* 0x000e220000001000 */
[----:B------:R-:W-:Y:S01]  /*04e0*/  FADD.FTZ R17, -R15, -RZ ;  /* 0x800000ff0f117221 */ /* 0x000fe20000010100 */
[----:B------:R-:W-:-:S03]  /*04f0*/  IMAD.IADD R13, R13, 0x1, R12 ;  /* 0x000000010d0d7824 */ /* 0x000fc600078e020c */
        /* <DEDUP_REMOVED lines=21> */
[-CC-:B------:R-:W-:Y:S01]  /*0650*/  FFMA.RM R12, R21, R17.reuse, R14.reuse ;  /* 0x00000011150c7223 */ /* 0x180fe2000000400e */
[C---:B------:R-:W-:Y:S02]  /*0660*/  ISETP.NE.AND P3, PT, R15.reuse, RZ, PT ;  /* 0x000000ff0f00720c */ /* 0x040fe40003f65270 */
[----:B------:R-:W-:Y:S02]  /*0670*/  ISETP.NE.AND P1, PT, R15, RZ, PT ;  /* 0x000000ff0f00720c */ /* 0x000fe40003f25270 */
[----:B------:R-:W-:Y:S01]  /*0680*/  LOP3.LUT R13, R3, 0x7fffff, RZ, 0xc0, !PT ;  /* 0x007fffff030d7812 */ /* 0x000fe200078ec0ff */
[----:B------:R-:W-:Y:S01]  /*0690*/  FFMA.RP R3, R21, R17, R14 ;  /* 0x0000001115037223 */ /* 0x000fe2000000800e */
[----:B------:R-:W-:Y:S02]  /*06a0*/  VIADD R14, R15, 0x20 ;  /* 0x000000200f0e7836 */ /* 0x000fe40000000000 */
[----:B------:R-:W-:Y:S01]  /*06b0*/  LOP3.LUT R13, R13, 0x800000, RZ, 0xfc, !PT ;  /* 0x008000000d0d7812 */ /* 0x000fe200078efcff */
[----:B------:R-:W-:Y:S01]  /*06c0*/  IMAD.MOV R15, RZ, RZ, -R15 ;  /* 0x000000ffff0f7224 */ /* 0x000fe200078e0a0f */
[----:B------:R-:W-:-:S02]  /*06d0*/  FSETP.NEU.FTZ.AND P0, PT, R3, R12, PT ;  /* 0x0000000c0300720b */ /* 0x000fc40003f1d000 */
[----:B------:R-:W-:Y:S02]  /*06e0*/  SHF.L.U32 R14, R13, R14, RZ ;  /* 0x0000000e0d0e7219 */ /* 0x000fe400000006ff */
[----:B------:R-:W-:Y:S02]  /*06f0*/  SEL R12, R15, RZ, P3 ;  /* 0x000000ff0f0c7207 */ /* 0x000fe40001800000 */
[----:B------:R-:W-:Y:S02]  /*0700*/  ISETP.NE.AND P1, PT, R14, RZ, P1 ;  /* 0x000000ff0e00720c */ /* 0x000fe40000f25270 */
[----:B------:R-:W-:Y:S02]  /*0710*/  SHF.R.U32.HI R12, RZ, R12, R13 ;  /* 0x0000000cff0c7219 */ /* 0x000fe4000001160d */
[----:B------:R-:W-:Y:S02]  /*0720*/  PLOP3.LUT P0, PT, P0, P1, PT, 0xf8, 0x8f ;  /* 0x00000000008f781c */ /* 0x000fe40000703f70 */
[----:B------:R-:W-:-:S02]  /*0730*/  SHF.R.U32.HI R14, RZ, 0x1, R12 ;  /* 0x00000001ff0e7819 */ /* 0x000fc4000001160c */
[----:B------:R-:W-:-:S04]  /*0740*/  SEL R3, RZ, 0x1, !P0 ;  /* 0x00000001ff037807 */ /* 0x000fc80004000000 */
[----:B------:R-:W-:-:S04]  /*0750*/  LOP3.LUT R3, R3, 0x1, R14, 0xf8, !PT ;  /* 0x0000000103037812 */ /* 0x000fc800078ef80e */
[----:B------:R-:W-:-:S05]  /*0760*/  LOP3.LUT R3, R3, R12, RZ, 0xc0, !PT ;  /* 0x0000000c03037212 */ /* 0x000fca00078ec0ff */
[----:B------:R-:W-:-:S05]  /*0770*/  IMAD.IADD R3, R14, 0x1, R3 ;  /* 0x000000010e037824 */ /* 0x000fca00078e0203 */
[----:B------:R-:W-:Y:S01]  /*0780*/  LOP3.LUT R0, R3, R0, RZ, 0xfc, !PT ;  /* 0x0000000003007212 */ /* 0x000fe200078efcff */
[----:B------:R-:W-:Y:S06]  /*0790*/  BRA `(.L_x_39) ;  /* 0x0000000000107947 */ /* 0x000fec0003800000 */
.L_x_38:
[----:B------:R-:W-:-:S04]  /*07a0*/  LOP3.LUT R0, R0, 0x80000000, RZ, 0xc0, !PT ;  /* 0x8000000000007812 */ /* 0x000fc800078ec0ff */
[----:B------:R-:W-:Y:S01]  /*07b0*/  LOP3.LUT R0, R0, 0x7f800000, RZ, 0xfc, !PT ;  /* 0x7f80000000007812 */ /* 0x000fe200078efcff */
[----:B------:R-:W-:Y:S06]  /*07c0*/  BRA `(.L_x_39) ;  /* 0x0000000000047947 */ /* 0x000fec0003800000 */
.L_x_37:
[----:B------:R-:W-:-:S07]  /*07d0*/  IMAD R0, R13, 0x800000, R0 ;  /* 0x008000000d007824 */ /* 0x000fce00078e0200 */
.L_x_39:
[----:B------:R-:W-:Y:S05]  /*07e0*/  BSYNC.RECONVERGENT B2 ;  /* 0x0000000000027941 */ /* 0x000fea0003800200 */
.L_x_36:
[----:B------:R-:W-:Y:S05]  /*07f0*/  BRA `(.L_x_40) ;  /* 0x0000000000207947 */ /* 0x000fea0003800000 */
.L_x_35:
[----:B------:R-:W-:-:S04]  /*0800*/  LOP3.LUT R0, R15, 0x80000000, R14, 0x48, !PT ;  /* 0x800000000f007812 */ /* 0x000fc800078e480e */
[----:B------:R-:W-:Y:S01]  /*0810*/  LOP3.LUT R0, R0, 0x7f800000, RZ, 0xfc, !PT ;  /* 0x7f80000000007812 */ /* 0x000fe200078efcff */
[----:B------:R-:W-:Y:S06]  /*0820*/  BRA `(.L_x_40) ;  /* 0x0000000000147947 */ /* 0x000fec0003800000 */
.L_x_34:
[----:B------:R-:W-:Y:S01]  /*0830*/  LOP3.LUT R0, R15, 0x80000000, R14, 0x48, !PT ;  /* 0x800000000f007812 */ /* 0x000fe200078e480e */
[----:B------:R-:W-:Y:S06]  /*0840*/  BRA `(.L_x_40) ;  /* 0x00000000000c7947 */ /* 0x000fec0003800000 */
.L_x_33:
[----:B------:R-:W0:Y:S01]  /*0850*/  MUFU.RSQ R0, -QNAN ;  /* 0xffc0000000007908 */ /* 0x000e220000001400 */
[----:B------:R-:W-:Y:S05]  /*0860*/  BRA `(.L_x_40) ;  /* 0x0000000000047947 */ /* 0x000fea0003800000 */
.L_x_32:
[----:B------:R-:W-:-:S07]  /*0870*/  FADD.FTZ R0, R0, R3 ;  /* 0x0000000300007221 */ /* 0x000fce0000010000 */
.L_x_40:
[----:B------:R-:W-:Y:S05]  /*0880*/  BSYNC.RECONVERGENT B1 ;  /* 0x0000000000017941 */ /* 0x000fea0003800200 */
.L_x_30:
[----:B------:R-:W-:Y:S02]  /*0890*/  IMAD.MOV.U32 R12, RZ, RZ, R10 ;  /* 0x000000ffff0c7224 */ /* 0x000fe400078e000a */
[----:B------:R-:W-:-:S04]  /*08a0*/  IMAD.MOV.U32 R13, RZ, RZ, 0x0 ;  /* 0x00000000ff0d7424 */ /* 0x000fc800078e00ff */
[----:B0-----:R-:W-:Y:S05]  /*08b0*/  RET.REL.NODEC R12 `(_Z24softmax_normalize_kernelPffi) ;  /* 0xfffffff40cd07950 */ /* 0x001fea0003c3ffff */
.L_x_41:
        /* <DEDUP_REMOVED lines=12> */
.L_x_55:


//--------------------- .text._Z22softmax_exp_sum_kernelPKfPffS1_i --------------------------
	.section	.text._Z22softmax_exp_sum_kernelPKfPffS1_i,"ax",@progbits
	.align	128
        .global         _Z22softmax_exp_sum_kernelPKfPffS1_i
        .type           _Z22softmax_exp_sum_kernelPKfPffS1_i,@function
        .size           _Z22softmax_exp_sum_kernelPKfPffS1_i,(.L_x_58 - _Z22softmax_exp_sum_kernelPKfPffS1_i)
        .other          _Z22softmax_exp_sum_kernelPKfPffS1_i,@"STO_CUDA_ENTRY STV_DEFAULT"
_Z22softmax_exp_sum_kernelPKfPffS1_i:
.text._Z22softmax_exp_sum_kernelPKfPffS1_i:
[----:B------:R-:W-:Y:S01]  /*0000*/  LDC R1, c[0x0][0x37c] ;  /* 0x0000df00ff017b82 */ /* 0x000fe20000000800 */
[----:B------:R-:W0:Y:S01]  /*0010*/  S2R R7, SR_TID.X ;  /* 0x0000000000077919 */ /* 0x000e220000002100 */
[----:B------:R-:W1:Y:S01]  /*0020*/  LDCU UR4, c[0x0][0x360] ;  /* 0x00006c00ff0477ac */ /* 0x000e620008000800 */
[----:B------:R-:W-:Y:S01]  /*0030*/  BSSY.RECONVERGENT B0, `(.L_x_42) ;  /* 0x0000023000007945 */ /* 0x000fe20003800200 */
[----:B------:R-:W-:Y:S01]  /*0040*/  HFMA2 R10, -RZ, RZ, 0, 0 ;  /* 0x00000000ff0a7431 */ /* 0x000fe200000001ff */
[----:B------:R-:W0:Y:S01]  /*0050*/  S2R R0, SR_CTAID.X ;  /* 0x0000000000007919 */ /* 0x000e220000002500 */
[----:B------:R-:W2:Y:S01]  /*0060*/  LDCU UR5, c[0x0][0x3a0] ;  /* 0x00007400ff0577ac */ /* 0x000ea20008000800 */
[----:B------:R-:W3:Y:S01]  /*0070*/  LDCU.64 UR6, c[0x0][0x358] ;  /* 0x00006b00ff0677ac */ /* 0x000ee20008000a00 */
[----:B------:R-:W4:Y:S01]  /*0080*/  LDCU UR8, c[0x0][0x390] ;  /* 0x00007200ff0877ac */ /* 0x000f220008000800 */
[----:B-1----:R-:W-:Y:S01]  /*0090*/  MOV R6, UR4 ;  /* 0x0000000400067c02 */ /* 0x002fe20008000f00 */
[----:B0-----:R-:W-:-:S05]  /*00a0*/  IMAD R8, R0, UR4, R7 ;  /* 0x0000000400087c24 */ /* 0x001fca000f8e0207 */
[----:B--2---:R-:W-:-:S13]  /*00b0*/  ISETP.GE.AND P0, PT, R8, UR5, PT ;  /* 0x0000000508007c0c */ /* 0x004fda000bf06270 */
[----:B---34-:R-:W-:Y:S05]  /*00c0*/  @P0 BRA `(.L_x_43) ;  /* 0x0000000000640947 */ /* 0x018fea0003800000 */
[----:B------:R-:W0:Y:S01]  /*00d0*/  LDC.64 R2, c[0x0][0x380] ;  /* 0x0000e000ff027b82 */ /* 0x000e220000000a00 */
[----:B------:R-:W1:Y:S01]  /*00e0*/  LDCU UR4, c[0x0][0x370] ;  /* 0x00006e00ff0477ac */ /* 0x000e620008000800 */
[----:B------:R-:W-:Y:S02]  /*00f0*/  MOV R11, R8 ;  /* 0x00000008000b7202 */ /* 0x000fe40000000f00 */
[----:B------:R-:W-:-:S04]  /*0100*/  MOV R10, RZ ;  /* 0x000000ff000a7202 */ /* 0x000fc80000000f00 */
[----:B------:R-:W2:Y:S01]  /*0110*/  LDC.64 R4, c[0x0][0x388] ;  /* 0x0000e200ff047b82 */ /* 0x000ea20000000a00 */
[----:B-1----:R-:W-:-:S07]  /*0120*/  IMAD R16, R6, UR4, RZ ;  /* 0x0000000406107c24 */ /* 0x002fce000f8e02ff */
.L_x_44:
[----:B01----:R-:W-:-:S06]  /*0130*/  IMAD.WIDE R8, R11, 0x4, R2 ;  /* 0x000000040b087825 */ /* 0x003fcc00078e0202 */
[----:B------:R-:W3:Y:S01]  /*0140*/  LDG.E R8, desc[UR6][R8.64] ;  /* 0x0000000608087981 */ /* 0x000ee2000c1e1900 */
[----:B------:R-:W-:Y:S01]  /*0150*/  IMAD.MOV.U32 R13, RZ, RZ, 0x3bbb989d ;  /* 0x3bbb989dff0d7424 */ /* 0x000fe200078e00ff */
[----:B------:R-:W-:Y:S01]  /*0160*/  MOV R14, 0x437c0000 ;  /* 0x437c0000000e7802 */ /* 0x000fe20000000f00 */
[----:B---3--:R-:W-:Y:S01]  /*0170*/  FADD R12, R8, -UR8 ;  /* 0x80000008080c7e21 */ /* 0x008fe20008000000 */
[----:B--2---:R-:W-:-:S04]  /*0180*/  IMAD.WIDE R8, R11, 0x4, R4 ;  /* 0x000000040b087825 */ /* 0x004fc800078e0204 */
[----:B------:R-:W-:Y:S01]  /*0190*/  FFMA.SAT R13, R12, R13, 0.5 ;  /* 0x3f0000000c0d7423 */ /* 0x000fe2000000200d */
[----:B------:R-:W-:-:S03]  /*01a0*/  IMAD.IADD R11, R16, 0x1, R11 ;  /* 0x00000001100b7824 */ /* 0x000fc600078e020b */
[----:B------:R-:W-:Y:S02]  /*01b0*/  FFMA.RM R13, R13, R14, 12582913 ;  /* 0x4b4000010d0d7423 */ /* 0x000fe4000000400e */
[----:B------:R-:W-:Y:S02]  /*01c0*/  ISETP.GE.AND P0, PT, R11, UR5, PT ;  /* 0x000000050b007c0c */ /* 0x000fe4000bf06270 */
[C---:B------:R-:W-:Y:S01]  /*01d0*/  FADD R15, R13.reuse, -12583039 ;  /* 0xcb40007f0d0f7421 */ /* 0x040fe20000000000 */
[----:B------:R-:W-:-:S03]  /*01e0*/  SHF.L.U32 R13, R13, 0x17, RZ ;  /* 0x000000170d0d7819 */ /* 0x000fc600000006ff */
[----:B------:R-:W-:-:S04]  /*01f0*/  FFMA R15, R12, 1.4426950216293334961, -R15 ;  /* 0x3fb8aa3b0c0f7823 */ /* 0x000fc8000000080f */
[----:B------:R-:W-:-:S04]  /*0200*/  FFMA R15, R12, 1.925963033500011079e-08, R15 ;  /* 0x32a570600c0f7823 */ /* 0x000fc8000000000f */
[----:B------:R-:W0:Y:S02]  /*0210*/  MUFU.EX2 R12, R15 ;  /* 0x0000000f000c7308 */ /* 0x000e240000000800 */
[----:B0-----:R-:W-:-:S04]  /*0220*/  FMUL R13, R13, R12 ;  /* 0x0000000c0d0d7220 */ /* 0x001fc80000400000 */
[----:B------:R-:W-:Y:S01]  /*0230*/  FADD R10, R13, R10 ;  /* 0x0000000a0d0a7221 */ /* 0x000fe20000000000 */
[----:B------:R1:W-:Y:S01]  /*0240*/  STG.E desc[UR6][R8.64], R13 ;  /* 0x0000000d08007986 */ /* 0x0003e2000c101906 */
[----:B------:R-:W-:Y:S05]  /*0250*/  @!P0 BRA `(.L_x_44) ;  /* 0xfffffffc00b48947 */ /* 0x000fea000383ffff */
.L_x_43:
[----:B------:R-:W-:Y:S05]  /*0260*/  BSYNC.RECONVERGENT B0 ;  /* 0x0000000000007941 */ /* 0x000fea0003800200 */
.L_x_42:
[----:B------:R-:W0:Y:S01]  /*0270*/  S2UR UR5, SR_CgaCtaId ;  /* 0x00000000000579c3 */ /* 0x000e220000008800 */
[----:B------:R-:W-:Y:S01]  /*0280*/  UMOV UR4, 0x400 ;  /* 0x0000040000047882 */ /* 0x000fe20000000000 */
[----:B------:R-:W-:Y:S02]  /*0290*/  ISETP.GE.U32.AND P1, PT, R6, 0x2, PT ;  /* 0x000000020600780c */ /* 0x000fe40003f26070 */
[----:B------:R-:W-:Y:S01]  /*02a0*/  ISETP.NE.AND P0, PT, R7, RZ, PT ;  /* 0x000000ff0700720c */ /* 0x000fe20003f05270 */
[----:B0-----:R-:W-:-:S06]  /*02b0*/  ULEA UR4, UR5, UR4, 0x18 ;  /* 0x0000000405047291 */ /* 0x001fcc000f8ec0ff */
[----:B------:R-:W-:-:S05]  /*02c0*/  LEA R3, R7, UR4, 0x2 ;  /* 0x0000000407037c11 */ /* 0x000fca000f8e10ff */
[----:B------:R0:W-:Y:S01]  /*02d0*/  STS [R3], R10 ;  /* 0x0000000a03007388 */ /* 0x0001e20000000800 */
[----:B------:R-:W-:Y:S06]  /*02e0*/  BAR.SYNC.DEFER_BLOCKING 0x0 ;  /* 0x0000000000007b1d */ /* 0x000fec0000010000 */
[----:B------:R-:W-:Y:S05]  /*02f0*/  @!P1 BRA `(.L_x_45) ;  /* 0x00000000002c9947 */ /* 0x000fea0003800000 */
.L_x_46:
[----:B-1----:R-:W-:-:S04]  /*0300*/  SHF.R.U32.HI R8, RZ, 0x1, R6 ;  /* 0x00000001ff087819 */ /* 0x002fc80000011606 */
[----:B------:R-:W-:-:S13]  /*0310*/  ISETP.GE.U32.AND P1, PT, R7, R8, PT ;  /* 0x000000080700720c */ /* 0x000fda0003f26070 */
[----:B------:R-:W-:Y:S01]  /*0320*/  @!P1 LEA R2, R8, R3, 0x2 ;  /* 0x0000000308029211 */ /* 0x000fe200078e10ff */
[----:B------:R-:W-:Y:S05]  /*0330*/  @!P1 LDS R5, [R3] ;  /* 0x0000000003059984 */ /* 0x000fea0000000800 */
[----:B------:R-:W1:Y:S02]  /*0340*/  @!P1 LDS R2, [R2] ;  /* 0x0000000002029984 */ /* 0x000e640000000800 */
[----:B-1----:R-:W-:-:S05]  /*0350*/  @!P1 FADD R4, R2, R5 ;  /* 0x0000000502049221 */ /* 0x002fca0000000000 */
[----:B------:R2:W-:Y:S01]  /*0360*/  @!P1 STS [R3], R4 ;  /* 0x0000000403009388 */ /* 0x0005e20000000800 */
[----:B------:R-:W-:Y:S01]  /*0370*/  BAR.SYNC.DEFER_BLOCKING 0x0 ;  /* 0x0000000000007b1d */ /* 0x000fe20000010000 */
[----:B------:R-:W-:Y:S02]  /*0380*/  ISETP.GT.U32.AND P1, PT, R6, 0x3, PT ;  /* 0x000000030600780c */ /* 0x000fe40003f24070 */
[----:B------:R-:W-:-:S11]  /*0390*/  MOV R6, R8 ;  /* 0x0000000800067202 */ /* 0x000fd60000000f00 */
[----:B--2---:R-:W-:Y:S05]  /*03a0*/  @P1 BRA `(.L_x_46) ;  /* 0xfffffffc00d41947 */ /* 0x004fea000383ffff */
.L_x_45:
[----:B------:R-:W-:Y:S05]  /*03b0*/  @P0 EXIT ;  /* 0x000000000000094d */ /* 0x000fea0003800000 */
[----:B------:R-:W2:Y:S01]  /*03c0*/  S2UR UR5, SR_CgaCtaId ;  /* 0x00000000000579c3 */ /* 0x000ea20000008800 */
[----:B------:R-:W-:-:S07]  /*03d0*/  UMOV UR4, 0x400 ;  /* 0x0000040000047882 */ /* 0x000fce0000000000 */
[----:B0-----:R-:W0:Y:S01]  /*03e0*/  LDC.64 R2, c[0x0][0x398] ;  /* 0x0000e600ff027b82 */ /* 0x001e220000000a00 */
[----:B--2---:R-:W-:Y:S01]  /*03f0*/  ULEA UR4, UR5, UR4, 0x18 ;  /* 0x0000000405047291 */ /* 0x004fe2000f8ec0ff */
[----:B0-----:R-:W-:-:S08]  /*0400*/  IMAD.WIDE.U32 R2, R0, 0x4, R2 ;  /* 0x0000000400027825 */ /* 0x001fd000078e0002 */
[----:B------:R-:W0:Y:S04]  /*0410*/  LDS R5, [UR4] ;  /* 0x00000004ff057984 */ /* 0x000e280008000800 */
[----:B0-----:R-:W-:Y:S01]  /*0420*/  STG.E desc[UR6][R2.64], R5 ;  /* 0x0000000502007986 */ /* 0x001fe2000c101906 */
[----:B------:R-:W-:Y:S05]  /*0430*/  EXIT ;  /* 0x000000000000794d */ /* 0x000fea0003800000 */
.L_x_47:
        /* <DEDUP_REMOVED lines=12> */
.L_x_58:


//--------------------- .text._Z18softmax_max_kernelPKfPfi --------------------------
	.section	.text._Z18softmax_max_kernelPKfPfi,"ax",@progbits
	.align	128
        .global         _Z18softmax_max_kernelPKfPfi
        .type           _Z18softmax_max_kernelPKfPfi,@function
        .size           _Z18softmax_max_kernelPKfPfi,(.L_x_59 - _Z18softmax_max_kernelPKfPfi)
        .other          _Z18softmax_max_kernelPKfPfi,@"STO_CUDA_ENTRY STV_DEFAULT"
_Z18softmax_max_kernelPKfPfi:
.text._Z18softmax_max_kernelPKfPfi:
[----:B------:R-:W-:Y:S01]  /*0000*/  LDC R1, c[0x0][0x37c] ;  /* 0x0000df00ff017b82 */ /* 0x000fe20000000800 */
[----:B------:R-:W0:Y:S01]  /*0010*/  S2R R8, SR_TID.X ;  /* 0x0000000000087919 */ /* 0x000e220000002100 */
[----:B------:R-:W1:Y:S01]  /*0020*/  LDCU UR4, c[0x0][0x360] ;  /* 0x00006c00ff0477ac */ /* 0x000e620008000800 */
[----:B------:R-:W-:Y:S01]  /*0030*/  BSSY.RECONVERGENT B0, `(.L_x_48) ;  /* 0x0000013000007945 */ /* 0x000fe20003800200 */
[----:B------:R-:W-:Y:S01]  /*0040*/  IMAD.MOV.U32 R7, RZ, RZ, -0x800000 ;  /* 0xff800000ff077424 */ /* 0x000fe200078e00ff */
[----:B------:R-:W0:Y:S01]  /*0050*/  S2R R9, SR_CTAID.X ;  /* 0x0000000000097919 */ /* 0x000e220000002500 */
[----:B------:R-:W2:Y:S01]  /*0060*/  LDCU UR5, c[0x0][0x390] ;  /* 0x00007200ff0577ac */ /* 0x000ea20008000800 */
[----:B------:R-:W3:Y:S01]  /*0070*/  LDCU.64 UR6, c[0x0][0x358] ;  /* 0x00006b00ff0677ac */ /* 0x000ee20008000a00 */
[----:B-1----:R-:W-:Y:S02]  /*0080*/  IMAD.U32 R6, RZ, RZ, UR4 ;  /* 0x00000004ff067e24 */ /* 0x002fe4000f8e00ff */
[----:B0-----:R-:W-:-:S05]  /*0090*/  IMAD R0, R9, UR4, R8 ;  /* 0x0000000409007c24 */ /* 0x001fca000f8e0208 */
[----:B--2---:R-:W-:-:S13]  /*00a0*/  ISETP.GE.AND P0, PT, R0, UR5, PT ;  /* 0x0000000500007c0c */ /* 0x004fda000bf06270 */
[----:B---3--:R-:W-:Y:S05]  /*00b0*/  @P0 BRA `(.L_x_49) ;  /* 0x0000000000280947 */ /* 0x008fea0003800000 */
[----:B------:R-:W0:Y:S01]  /*00c0*/  LDC.64 R4, c[0x0][0x380] ;  /* 0x0000e000ff047b82 */ /* 0x000e220000000a00 */
[----:B------:R-:W1:Y:S01]  /*00d0*/  LDCU UR4, c[0x0][0x370] ;  /* 0x00006e00ff0477ac */ /* 0x000e620008000800 */
[----:B------:R-:W-:Y:S02]  /*00e0*/  IMAD.MOV.U32 R7, RZ, RZ, -0x800000 ;  /* 0xff800000ff077424 */ /* 0x000fe400078e00ff */
[----:B-1----:R-:W-:-:S07]  /*00f0*/  IMAD R11, R6, UR4, RZ ;  /* 0x00000004060b7c24 */ /* 0x002fce000f8e02ff */
.L_x_50:
[----:B0-----:R-:W-:-:S06]  /*0100*/  IMAD.WIDE R2, R0, 0x4, R4 ;  /* 0x0000000400027825 */ /* 0x001fcc00078e0204 */
[----:B------:R-:W2:Y:S01]  /*0110*/  LDG.E R2, desc[UR6][R2.64] ;  /* 0x0000000602027981 */ /* 0x000ea2000c1e1900 */
[----:B------:R-:W-:-:S05]  /*0120*/  IMAD.IADD R0, R11, 0x1, R0 ;  /* 0x000000010b007824 */ /* 0x000fca00078e0200 */
[----:B------:R-:W-:Y:S02]  /*0130*/  ISETP.GE.AND P0, PT, R0, UR5, PT ;  /* 0x0000000500007c0c */ /* 0x000fe4000bf06270 */
[----:B--2---:R-:W-:-:S11]  /*0140*/  FMNMX R7, R2, R7, !PT ;  /* 0x0000000702077209 */ /* 0x004fd60007800000 */
[----:B------:R-:W-:Y:S05]  /*0150*/  @!P0 BRA `(.L_x_50) ;  /* 0xfffffffc00e88947 */ /* 0x000fea000383ffff */
.L_x_49:
[----:B------:R-:W-:Y:S05]  /*0160*/  BSYNC.RECONVERGENT B0 ;  /* 0x0000000000007941 */ /* 0x000fea0003800200 */
.L_x_48:
        /* <DEDUP_REMOVED lines=9> */
.L_x_52:
        /* <DEDUP_REMOVED lines=11> */
.L_x_51:
[----:B------:R-:W-:Y:S05]  /*02b0*/  @P0 EXIT ;  /* 0x000000000000094d */ /* 0x000fea0003800000 */
[----:B------:R-:W1:Y:S01]  /*02c0*/  S2UR UR5, SR_CgaCtaId ;  /* 0x00000000000579c3 */ /* 0x000e620000008800 */
[----:B------:R-:W-:-:S07]  /*02d0*/  UMOV UR4, 0x400 ;  /* 0x0000040000047882 */ /* 0x000fce0000000000 */
[----:B------:R-:W2:Y:S01]  /*02e0*/  LDC.64 R2, c[0x0][0x388] ;  /* 0x0000e200ff027b82 */ /* 0x000ea20000000a00 */
[----:B-1----:R-:W-:Y:S01]  /*02f0*/  ULEA UR4, UR5, UR4, 0x18 ;  /* 0x0000000405047291 */ /* 0x002fe2000f8ec0ff */
[----:B--2---:R-:W-:-:S08]  /*0300*/  IMAD.WIDE.U32 R2, R9, 0x4, R2 ;  /* 0x0000000409027825 */ /* 0x004fd000078e0002 */
[----:B------:R-:W1:Y:S04]  /*0310*/  LDS R5, [UR4] ;  /* 0x00000004ff057984 */ /* 0x000e680008000800 */
[----:B-1----:R-:W-:Y:S01]  /*0320*/  STG.E desc[UR6][R2.64], R5 ;  /* 0x0000000502007986 */ /* 0x002fe2000c101906 */
[----:B------:R-:W-:Y:S05]  /*0330*/  EXIT ;  /* 0x000000000000794d */ /* 0x000fea0003800000 */
.L_x_53:
        /* <DEDUP_REMOVED lines=12> */
.L_x_59:


//--------------------- .nv.shared._Z29batched_divide_softmax_kernelPffii --------------------------
	.section	.nv.shared._Z29batched_divide_softmax_kernelPffii,"aw",@nobits
	.sectionflags	@""
	.align	16
.nv.shared._Z29batched_divide_softmax_kernelPffii:
	.zero		3072


//--------------------- .nv.shared.reserved.0     --------------------------
	.section	.nv.shared.reserved.0,"aw",@nobits
	.weak		__nv_reservedSMEM_offset_0_alias
	.size		__nv_reservedSMEM_offset_0_alias, 0, 64
	.other		__nv_reservedSMEM_offset_0_alias,@"STO_CUDA_RESERVED_SHARED STV_DEFAULT"
__nv_reservedSMEM_offset_0_alias:
	.zero		0
	.zero		64


//--------------------- .nv.shared._Z24softmax_normalize_kernelPffi --------------------------
	.section	.nv.shared._Z24softmax_normalize_kernelPffi,"aw",@nobits
	.sectionflags	@""
	.align	16
	.zero		1024


//--------------------- .nv.shared._Z22softmax_exp_sum_kernelPKfPffS1_i --------------------------
	.section	.nv.shared._Z22softmax_exp_sum_kernelPKfPffS1_i,"aw",@nobits
	.sectionflags	@""
	.align	16
	.zero		1024


//--------------------- .nv.shared._Z18softmax_max_kernelPKfPfi --------------------------
	.section	.nv.shared._Z18softmax_max_kernelPKfPfi,"aw",@nobits
	.sectionflags	@""
	.align	16
	.zero		1024


//--------------------- .nv.constant0._Z29batched_divide_softmax_kernelPffii --------------------------
	.section	.nv.constant0._Z29batched_divide_softmax_kernelPffii,"a",@progbits
	.sectionflags	@""
	.align	4
.nv.constant0._Z29batched_divide_softmax_kernelPffii:
	.zero		916


//--------------------- .nv.constant0._Z24softmax_normalize_kernelPffi --------------------------
	.section	.nv.constant0._Z24softmax_normalize_kernelPffi,"a",@progbits
	.sectionflags	@""
	.align	4
.nv.constant0._Z24softmax_normalize_kernelPffi:
	.zero		912


//--------------------- .nv.constant0._Z22softmax_exp_sum_kernelPKfPffS1_i --------------------------
	.section	.nv.constant0._Z22softmax_exp_sum_kernelPKfPffS1_i,"a",@progbits
	.sectionflags	@""
	.align	4
.nv.constant0._Z22softmax_exp_sum_kernelPKfPffS1_i:
	.zero		932


//--------------------- .nv.constant0._Z18softmax_max_kernelPKfPfi --------------------------
	.section	.nv.constant0._Z18softmax_max_kernelPKfPfi,"a",@progbits
	.sectionflags	@""
	.align	4
.nv.constant0._Z18softmax_max_kernelPKfPfi:
	.zero		916


//--------------------- SYMBOLS --------------------------

	.type		.nv.reservedSmem.offset0,@object
	.size		.nv.reservedSmem.offset0,0x4
	.type		.nv.reservedSmem.cap,@object
	.size		.nv.reservedSmem.cap,0x4
